def matmul_kernel(
    a_ptr,
    b_ptr,
    c_ptr,
    M,
    N,
    K,
    stride_am,
    stride_ak,
    stride_bk,
    stride_bn,
    stride_cm,
    stride_cn,
    BLOCK_M: tl.constexpr,
    BLOCK_N: tl.constexpr,
    BLOCK_K: tl.constexpr,
    GROUP_M: tl.constexpr,
):
    pid = tl.program_id(axis=0)
    num_pid_m = tl.cdiv(M, BLOCK_M)
    num_pid_n = tl.cdiv(N, BLOCK_N)
    num_pid_in_group = GROUP_M * num_pid_n
    group_id = pid // num_pid_in_group
    first_pid_m = group_id * GROUP_M
    group_size_m = min(num_pid_m - first_pid_m, GROUP_M)
    pid_m = first_pid_m + ((pid % num_pid_in_group) % group_size_m)
    pid_n = (pid % num_pid_in_group) // group_size_m

    offs_am = (pid_m * BLOCK_M + tl.arange(0, BLOCK_M)) % M
    offs_bn = (pid_n * BLOCK_N + tl.arange(0, BLOCK_N)) % N
    offs_k = tl.arange(0, BLOCK_K)
    a_ptrs = a_ptr + offs_am[:, None] * stride_am + offs_k[None, :] * stride_ak
    b_ptrs = b_ptr + offs_k[:, None] * stride_bk + offs_bn[None, :] * stride_bn

    acc = tl.zeros((BLOCK_M, BLOCK_N), dtype=tl.float32)
    for kk in range(0, tl.cdiv(K, BLOCK_K)):
        a = tl.load(a_ptrs, mask=offs_k[None, :] < K - kk * BLOCK_K, other=0.0)
        b = tl.load(b_ptrs, mask=offs_k[:, None] < K - kk * BLOCK_K, other=0.0)
        acc = tl.dot(a, b, acc)
        a_ptrs += BLOCK_K * stride_ak
        b_ptrs += BLOCK_K * stride_bk

    c = acc.to(c_ptr.dtype.element_ty)
    offs_cm = pid_m * BLOCK_M + tl.arange(0, BLOCK_M)
    offs_cn = pid_n * BLOCK_N + tl.arange(0, BLOCK_N)
    c_ptrs = c_ptr + offs_cm[:, None] * stride_cm + offs_cn[None, :] * stride_cn
    mask = (offs_cm[:, None] < M) & (offs_cn[None, :] < N)
    tl.store(c_ptrs, c, mask=mask)

# config = {"BLOCK_K": 32, "BLOCK_M": 64, "BLOCK_N": 64, "GROUP_M": 1, "arch": "sm_80", "dtype": "fp16", "num_ctas": 1, "num_stages": 3, "num_warps": 4}
# arch = sm_80


// ===== COMPILED SASS (sm_80) =====

	.target	sm_80

	.elftype	@"ET_EXEC"


//--------------------- .note.nv.tkinfo           --------------------------
	.section	.note.nv.tkinfo,"",@"SHT_NOTE"
	.sectionflags	@"SHF_NOTE_NV_TKINFO"
	.tkinfo
        /*0018*/ 	.word	0x00000002
        /*0030*/ 	.string	""
        /*0030*/ 	.string	"ptxas"
        /*0030*/ 	.string	"Cuda compilation tools, release 13.0, V13.0.88"
        /*0030*/ 	.string	"Build cuda_13.0.r13.0/compiler.36424714_0"
        /*0030*/ 	.string	"-v  -suppress-debug-info  -lineinfo  -arch sm_80 "



//--------------------- .note.nv.cuinfo           --------------------------
	.section	.note.nv.cuinfo,"",@"SHT_NOTE"
	.sectionflags	@"SHF_NOTE_NV_CUINFO"
        /*0018*/ 	.short	0x0002
        /*001a*/ 	.short	0x0050
        /*001c*/ 	.short	0x0082
	.zero		2


//--------------------- .nv.info                  --------------------------
	.section	.nv.info,"",@"SHT_CUDA_INFO"
	.align	4


	//----- nvinfo : EIATTR_REGCOUNT
	.align		4
        /*0000*/ 	.byte	0x04, 0x2f
        /*0002*/ 	.short	(.L_1 - .L_0)
	.align		4
.L_0:
        /*0004*/ 	.word	index@(matmul_kernel)
        /*0008*/ 	.word	0x000000a8


	//----- nvinfo : EIATTR_FRAME_SIZE
	.align		4
.L_1:
        /*000c*/ 	.byte	0x04, 0x11
        /*000e*/ 	.short	(.L_3 - .L_2)
	.align		4
.L_2:
        /*0010*/ 	.word	index@(matmul_kernel)
        /*0014*/ 	.word	0x00000000


	//----- nvinfo : EIATTR_MIN_STACK_SIZE
	.align		4
.L_3:
        /*0018*/ 	.byte	0x04, 0x12
        /*001a*/ 	.short	(.L_5 - .L_4)
	.align		4
.L_4:
        /*001c*/ 	.word	index@(matmul_kernel)
        /*0020*/ 	.word	0x00000000
.L_5:


//--------------------- .nv.info.matmul_kernel    --------------------------
	.section	.nv.info.matmul_kernel,"",@"SHT_CUDA_INFO"
	.sectionflags	@""
	.align	4


	//----- nvinfo : EIATTR_CUDA_API_VERSION
	.align		4
        /*0000*/ 	.byte	0x04, 0x37
        /*0002*/ 	.short	(.L_7 - .L_6)
.L_6:
        /*0004*/ 	.word	0x00000082


	//----- nvinfo : EIATTR_SW2861232_WAR
	.align		4
.L_7:
        /*0008*/ 	.byte	0x01, 0x35
	.zero		2


	//----- nvinfo : EIATTR_PARAM_CBANK
	.align		4
        /*000c*/ 	.byte	0x04, 0x0a
        /*000e*/ 	.short	(.L_9 - .L_8)
	.align		4
.L_8:
        /*0010*/ 	.word	index@(.nv.constant0.matmul_kernel)
        /*0014*/ 	.short	0x0160
        /*0016*/ 	.short	0x0050


	//----- nvinfo : EIATTR_CBANK_PARAM_SIZE
	.align		4
.L_9:
        /*0018*/ 	.byte	0x03, 0x19
        /*001a*/ 	.short	0x0050


	//----- nvinfo : EIATTR_KPARAM_INFO
	.align		4
        /*001c*/ 	.byte	0x04, 0x17
        /*001e*/ 	.short	(.L_11 - .L_10)
.L_10:
        /*0020*/ 	.word	0x00000000
        /*0024*/ 	.short	0x000d
        /*0026*/ 	.short	0x0048
        /*0028*/ 	.byte	0x00, 0xf4, 0x21, 0x00


	//----- nvinfo : EIATTR_KPARAM_INFO
	.align		4
.L_11:
        /*002c*/ 	.byte	0x04, 0x17
        /*002e*/ 	.short	(.L_13 - .L_12)
.L_12:
        /*0030*/ 	.word	0x00000000
        /*0034*/ 	.short	0x000c
        /*0036*/ 	.short	0x0040
        /*0038*/ 	.byte	0x00, 0xf4, 0x21, 0x00


	//----- nvinfo : EIATTR_KPARAM_INFO
	.align		4
.L_13:
        /*003c*/ 	.byte	0x04, 0x17
        /*003e*/ 	.short	(.L_15 - .L_14)
.L_14:
        /*0040*/ 	.word	0x00000000
        /*0044*/ 	.short	0x000b
        /*0046*/ 	.short	0x0038
        /*0048*/ 	.byte	0x00, 0xf0, 0x11, 0x00


	//----- nvinfo : EIATTR_KPARAM_INFO
	.align		4
.L_15:
        /*004c*/ 	.byte	0x04, 0x17
        /*004e*/ 	.short	(.L_17 - .L_16)
.L_16:
        /*0050*/ 	.word	0x00000000
        /*0054*/ 	.short	0x000a
        /*0056*/ 	.short	0x0034
        /*0058*/ 	.byte	0x00, 0xf0, 0x11, 0x00


	//----- nvinfo : EIATTR_KPARAM_INFO
	.align		4
.L_17:
        /*005c*/ 	.byte	0x04, 0x17
        /*005e*/ 	.short	(.L_19 - .L_18)
.L_18:
        /*0060*/ 	.word	0x00000000
        /*0064*/ 	.short	0x0009
        /*0066*/ 	.short	0x0030
        /*0068*/ 	.byte	0x00, 0xf0, 0x11, 0x00


	//----- nvinfo : EIATTR_KPARAM_INFO
	.align		4
.L_19:
        /*006c*/ 	.byte	0x04, 0x17
        /*006e*/ 	.short	(.L_21 - .L_20)
.L_20:
        /*0070*/ 	.word	0x00000000
        /*0074*/ 	.short	0x0008
        /*0076*/ 	.short	0x002c
        /*0078*/ 	.byte	0x00, 0xf0, 0x11, 0x00


	//----- nvinfo : EIATTR_KPARAM_INFO
	.align		4
.L_21:
        /*007c*/ 	.byte	0x04, 0x17
        /*007e*/ 	.short	(.L_23 - .L_22)
.L_22:
        /*0080*/ 	.word	0x00000000
        /*0084*/ 	.short	0x0007
        /*0086*/ 	.short	0x0028
        /*0088*/ 	.byte	0x00, 0xf0, 0x11, 0x00


	//----- nvinfo : EIATTR_KPARAM_INFO
	.align		4
.L_23:
        /*008c*/ 	.byte	0x04, 0x17
        /*008e*/ 	.short	(.L_25 - .L_24)
.L_24:
        /*0090*/ 	.word	0x00000000
        /*0094*/ 	.short	0x0006
        /*0096*/ 	.short	0x0024
        /*0098*/ 	.byte	0x00, 0xf0, 0x11, 0x00


	//----- nvinfo : EIATTR_KPARAM_INFO
	.align		4
.L_25:
        /*009c*/ 	.byte	0x04, 0x17
        /*009e*/ 	.short	(.L_27 - .L_26)
.L_26:
        /*00a0*/ 	.word	0x00000000
        /*00a4*/ 	.short	0x0005
        /*00a6*/ 	.short	0x0020
        /*00a8*/ 	.byte	0x00, 0xf0, 0x11, 0x00


	//----- nvinfo : EIATTR_KPARAM_INFO
	.align		4
.L_27:
        /*00ac*/ 	.byte	0x04, 0x17
        /*00ae*/ 	.short	(.L_29 - .L_28)
.L_28:
        /*00b0*/ 	.word	0x00000000
        /*00b4*/ 	.short	0x0004
        /*00b6*/ 	.short	0x001c
        /*00b8*/ 	.byte	0x00, 0xf0, 0x11, 0x00


	//----- nvinfo : EIATTR_KPARAM_INFO
	.align		4
.L_29:
        /*00bc*/ 	.byte	0x04, 0x17
        /*00be*/ 	.short	(.L_31 - .L_30)
.L_30:
        /*00c0*/ 	.word	0x00000000
        /*00c4*/ 	.short	0x0003
        /*00c6*/ 	.short	0x0018
        /*00c8*/ 	.byte	0x00, 0xf0, 0x11, 0x00


	//----- nvinfo : EIATTR_KPARAM_INFO
	.align		4
.L_31:
        /*00cc*/ 	.byte	0x04, 0x17
        /*00ce*/ 	.short	(.L_33 - .L_32)
.L_32:
        /*00d0*/ 	.word	0x00000000
        /*00d4*/ 	.short	0x0002
        /*00d6*/ 	.short	0x0010
        /*00d8*/ 	.byte	0x00, 0xf4, 0x21, 0x00


	//----- nvinfo : EIATTR_KPARAM_INFO
	.align		4
.L_33:
        /*00dc*/ 	.byte	0x04, 0x17
        /*00de*/ 	.short	(.L_35 - .L_34)
.L_34:
        /*00e0*/ 	.word	0x00000000
        /*00e4*/ 	.short	0x0001
        /*00e6*/ 	.short	0x0008
        /*00e8*/ 	.byte	0x00, 0xf4, 0x21, 0x00


	//----- nvinfo : EIATTR_KPARAM_INFO
	.align		4
.L_35:
        /*00ec*/ 	.byte	0x04, 0x17
        /*00ee*/ 	.short	(.L_37 - .L_36)
.L_36:
        /*00f0*/ 	.word	0x00000000
        /*00f4*/ 	.short	0x0000
        /*00f6*/ 	.short	0x0000
        /*00f8*/ 	.byte	0x00, 0xf4, 0x21, 0x00


	//----- nvinfo : EIATTR_MAXREG_COUNT
	.align		4
.L_37:
        /*00fc*/ 	.byte	0x03, 0x1b
        /*00fe*/ 	.short	0x00ff


	//----- nvinfo : EIATTR_NUM_BARRIERS
	.align		4
        /*0100*/ 	.byte	0x02, 0x4c
        /*0102*/ 	.byte	0x01
	.zero		1


	//----- nvinfo : EIATTR_MERCURY_ISA_VERSION
	.align		4
        /*0104*/ 	.byte	0x03, 0x5f
        /*0106*/ 	.short	0x0000


	//----- nvinfo : EIATTR_EXIT_INSTR_OFFSETS
	.align		4
        /*0108*/ 	.byte	0x04, 0x1c
        /*010a*/ 	.short	(.L_39 - .L_38)


	//   ....[0]....
.L_38:
        /*010c*/ 	.word	0x000038a0


	//   ....[1]....
        /*0110*/ 	.word	0x000038d0


	//----- nvinfo : EIATTR_REQNTID
	.align		4
.L_39:
        /*0114*/ 	.byte	0x04, 0x10
        /*0116*/ 	.short	(.L_41 - .L_40)
.L_40:
        /*0118*/ 	.word	0x00000080
        /*011c*/ 	.word	0x00000001
        /*0120*/ 	.word	0x00000001
.L_41:


//--------------------- .nv.callgraph             --------------------------
	.section	.nv.callgraph,"",@"SHT_CUDA_CALLGRAPH"
	.align	4
	.sectionentsize	8
	.align		4
        /*0000*/ 	.word	0x00000000
	.align		4
        /*0004*/ 	.word	0xffffffff
	.align		4
        /*0008*/ 	.word	0x00000000
	.align		4
        /*000c*/ 	.word	0xfffffffe
	.align		4
        /*0010*/ 	.word	0x00000000
	.align		4
        /*0014*/ 	.word	0xfffffffd
	.align		4
        /*0018*/ 	.word	0x00000000
	.align		4
        /*001c*/ 	.word	0xfffffffc


//--------------------- .nv.rel.action            --------------------------
	.section	.nv.rel.action,"",@"SHT_CUDA_RELOCINFO"
	.align	8
	.sectionentsize	8
        /*0000*/ 	.byte	0x73, 0x00, 0x00, 0x00, 0x00, 0x00, 0x00, 0x00, 0x00, 0x00, 0x00, 0x11, 0x25, 0x00, 0x05, 0x36


//--------------------- .nv.constant0.matmul_kernel --------------------------
	.section	.nv.constant0.matmul_kernel,"a",@progbits
	.sectionflags	@""
	.align	4
.nv.constant0.matmul_kernel:
	.zero		432


//--------------------- .text.matmul_kernel       --------------------------
	.section	.text.matmul_kernel,"ax",@progbits
	.sectioninfo	@"SHI_REGISTERS=168"
	.align	128
        .global         matmul_kernel
        .type           matmul_kernel,@function
        .size           matmul_kernel,(.L_x_4 - matmul_kernel)
        .other          matmul_kernel,@"STO_CUDA_ENTRY STV_DEFAULT"
matmul_kernel:
.text.matmul_kernel:
[----:B------:R-:W-:Y:S02]  /*0000*/  IMAD.MOV.U32 R1, RZ, RZ, c[0x0][0x28] ;  /* 0x00000a00ff017624 */ /* 0x000fe400078e00ff */
[----:B------:R-:W-:Y:S01]  /*0010*/  IMAD.MOV.U32 R6, RZ, RZ, 0x3f ;  /* 0x0000003fff067424 */ /* 0x000fe200078e00ff */
[----:B------:R-:W0:Y:S01]  /*0020*/  S2R R5, SR_CTAID.X ;  /* 0x0000000000057919 */ /* 0x000e220000002500 */
[----:B------:R-:W-:Y:S01]  /*0030*/  IMAD.MOV.U32 R133, RZ, RZ, c[0x0][0x180] ;  /* 0x00006000ff857624 */ /* 0x000fe200078e00ff */
[----:B------:R-:W-:Y:S02]  /*0040*/  ULDC UR4, c[0x0][0x180] ;  /* 0x0000600000047ab9 */ /* 0x000fe40000000800 */
[----:B------:R-:W-:Y:S01]  /*0050*/  IADD3 R0, R6, c[0x0][0x17c], RZ ;  /* 0x00005f0006007a10 */ /* 0x000fe20007ffe0ff */
[----:B------:R-:W-:Y:S01]  /*0060*/  ULDC.64 UR6, c[0x0][0x118] ;  /* 0x0000460000067ab9 */ /* 0x000fe20000000a00 */
[----:B------:R-:W-:Y:S02]  /*0070*/  IADD3 R133, R133, 0x1f, RZ ;  /* 0x0000001f85857810 */ /* 0x000fe40007ffe0ff */
[----:B------:R-:W-:-:S04]  /*0080*/  SHF.R.S32.HI R3, RZ, 0x1f, R0 ;  /* 0x0000001fff037819 */ /* 0x000fc80000011400 */
[----:B------:R-:W-:-:S04]  /*0090*/  LEA.HI R3, R3, R0, RZ, 0x6 ;  /* 0x0000000003037211 */ /* 0x000fc800078f30ff */
[----:B------:R-:W-:-:S04]  /*00a0*/  SHF.R.S32.HI R4, RZ, 0x6, R3 ;  /* 0x00000006ff047819 */ /* 0x000fc80000011403 */
[-C--:B------:R-:W-:Y:S02]  /*00b0*/  IABS R7, R4.reuse ;  /* 0x0000000400077213 */ /* 0x080fe40000000000 */
[----:B------:R-:W-:Y:S02]  /*00c0*/  IABS R11, R4 ;  /* 0x00000004000b7213 */ /* 0x000fe40000000000 */
[----:B------:R-:W1:Y:S01]  /*00d0*/  I2F.RP R0, R7 ;  /* 0x0000000700007306 */ /* 0x000e620000209400 */
[----:B0-----:R-:W-:-:S07]  /*00e0*/  IABS R10, R5 ;  /* 0x00000005000a7213 */ /* 0x001fce0000000000 */
[----:B-1----:R-:W0:Y:S02]  /*00f0*/  MUFU.RCP R0, R0 ;  /* 0x0000000000007308 */ /* 0x002e240000001000 */
[----:B0-----:R-:W-:Y:S01]  /*0100*/  IADD3 R2, R0, 0xffffffe, RZ ;  /* 0x0ffffffe00027810 */ /* 0x001fe20007ffe0ff */
[----:B------:R-:W-:-:S05]  /*0110*/  IMAD.MOV R0, RZ, RZ, -R11 ;  /* 0x000000ffff007224 */ /* 0x000fca00078e0a0b */
[----:B------:R0:W1:Y:S02]  /*0120*/  F2I.FTZ.U32.TRUNC.NTZ R3, R2 ;  /* 0x0000000200037305 */ /* 0x000064000021f000 */
[----:B0-----:R-:W-:Y:S02]  /*0130*/  IMAD.MOV.U32 R2, RZ, RZ, RZ ;  /* 0x000000ffff027224 */ /* 0x001fe400078e00ff */
[----:B-1----:R-:W-:-:S04]  /*0140*/  IMAD.MOV R8, RZ, RZ, -R3 ;  /* 0x000000ffff087224 */ /* 0x002fc800078e0a03 */
[----:B------:R-:W-:Y:S02]  /*0150*/  IMAD R9, R8, R7, RZ ;  /* 0x0000000708097224 */ /* 0x000fe400078e02ff */
[----:B------:R-:W-:Y:S02]  /*0160*/  IMAD.MOV.U32 R8, RZ, RZ, R10 ;  /* 0x000000ffff087224 */ /* 0x000fe400078e000a */
[----:B------:R-:W-:-:S06]  /*0170*/  IMAD.HI.U32 R3, R3, R9, R2 ;  /* 0x0000000903037227 */ /* 0x000fcc00078e0002 */
[----:B------:R-:W-:-:S04]  /*0180*/  IMAD.HI.U32 R3, R3, R8, RZ ;  /* 0x0000000803037227 */ /* 0x000fc800078e00ff */
[----:B------:R-:W-:-:S05]  /*0190*/  IMAD R0, R3, R0, R8 ;  /* 0x0000000003007224 */ /* 0x000fca00078e0208 */
[----:B------:R-:W-:-:S13]  /*01a0*/  ISETP.GT.U32.AND P1, PT, R7, R0, PT ;  /* 0x000000000700720c */ /* 0x000fda0003f24070 */
[----:B------:R-:W-:Y:S01]  /*01b0*/  @!P1 IMAD.IADD R0, R0, 0x1, -R7 ;  /* 0x0000000100009824 */ /* 0x000fe200078e0a07 */
[----:B------:R-:W-:Y:S02]  /*01c0*/  @!P1 IADD3 R3, R3, 0x1, RZ ;  /* 0x0000000103039810 */ /* 0x000fe40007ffe0ff */
[----:B------:R-:W-:Y:S02]  /*01d0*/  ISETP.NE.AND P1, PT, R4, RZ, PT ;  /* 0x000000ff0400720c */ /* 0x000fe40003f25270 */
[----:B------:R-:W-:Y:S02]  /*01e0*/  ISETP.GE.U32.AND P0, PT, R0, R7, PT ;  /* 0x000000070000720c */ /* 0x000fe40003f06070 */
[----:B------:R-:W-:-:S04]  /*01f0*/  LOP3.LUT R0, R5, R4, RZ, 0x3c, !PT ;  /* 0x0000000405007212 */ /* 0x000fc800078e3cff */
[----:B------:R-:W-:Y:S02]  /*0200*/  ISETP.GE.AND P2, PT, R0, RZ, PT ;  /* 0x000000ff0000720c */ /* 0x000fe40003f46270 */
[----:B------:R-:W-:-:S05]  /*0210*/  IADD3 R0, R6, c[0x0][0x178], RZ ;  /* 0x00005e0006007a10 */ /* 0x000fca0007ffe0ff */
[----:B------:R-:W-:-:S05]  /*0220*/  @P0 IADD3 R3, R3, 0x1, RZ ;  /* 0x0000000103030810 */ /* 0x000fca0007ffe0ff */
[----:B------:R-:W-:Y:S01]  /*0230*/  IMAD.MOV.U32 R80, RZ, RZ, R3 ;  /* 0x000000ffff507224 */ /* 0x000fe200078e0003 */
[----:B------:R-:W-:-:S03]  /*0240*/  SHF.R.S32.HI R3, RZ, 0x1f, R0 ;  /* 0x0000001fff037819 */ /* 0x000fc60000011400 */
[----:B------:R-:W-:Y:S01]  /*0250*/  @!P2 IMAD.MOV R80, RZ, RZ, -R80 ;  /* 0x000000ffff50a224 */ /* 0x000fe200078e0a50 */
[----:B------:R-:W-:Y:S02]  /*0260*/  LEA.HI R3, R3, R0, RZ, 0x6 ;  /* 0x0000000003037211 */ /* 0x000fe400078f30ff */
[----:B------:R-:W-:-:S04]  /*0270*/  @!P1 LOP3.LUT R80, RZ, R4, RZ, 0x33, !PT ;  /* 0x00000004ff509212 */ /* 0x000fc800078e33ff */
[----:B------:R-:W-:Y:S01]  /*0280*/  LEA.HI.SX32 R3, R3, -R80, 0x1a ;  /* 0x8000005003037211 */ /* 0x000fe200078fd2ff */
[----:B------:R-:W-:-:S03]  /*0290*/  IMAD.MOV R6, RZ, RZ, -R80 ;  /* 0x000000ffff067224 */ /* 0x000fc600078e0a50 */
[----:B------:R-:W-:Y:S01]  /*02a0*/  IMNMX R9, R3, 0x1, PT ;  /* 0x0000000103097817 */ /* 0x000fe20003800200 */
[----:B------:R-:W-:-:S03]  /*02b0*/  IMAD R6, R4, R6, R5 ;  /* 0x0000000604067224 */ /* 0x000fc600078e0205 */
[-C--:B------:R-:W-:Y:S02]  /*02c0*/  IABS R7, R9.reuse ;  /* 0x0000000900077213 */ /* 0x080fe40000000000 */
[----:B------:R-:W-:Y:S02]  /*02d0*/  IABS R10, R9 ;  /* 0x00000009000a7213 */ /* 0x000fe40000000000 */
[----:B------:R-:W0:Y:S08]  /*02e0*/  I2F.RP R0, R7 ;  /* 0x0000000700007306 */ /* 0x000e300000209400 */
[----:B0-----:R-:W0:Y:S02]  /*02f0*/  MUFU.RCP R0, R0 ;  /* 0x0000000000007308 */ /* 0x001e240000001000 */
[----:B0-----:R-:W-:Y:S01]  /*0300*/  IADD3 R2, R0, 0xffffffe, RZ ;  /* 0x0ffffffe00027810 */ /* 0x001fe20007ffe0ff */
[----:B------:R-:W-:-:S05]  /*0310*/  IMAD.MOV R0, RZ, RZ, -R10 ;  /* 0x000000ffff007224 */ /* 0x000fca00078e0a0a */
[----:B------:R0:W1:Y:S02]  /*0320*/  F2I.FTZ.U32.TRUNC.NTZ R3, R2 ;  /* 0x0000000200037305 */ /* 0x000064000021f000 */
[----:B0-----:R-:W-:Y:S02]  /*0330*/  IMAD.MOV.U32 R2, RZ, RZ, RZ ;  /* 0x000000ffff027224 */ /* 0x001fe400078e00ff */
[----:B-1----:R-:W-:-:S04]  /*0340*/  IMAD.MOV R8, RZ, RZ, -R3 ;  /* 0x000000ffff087224 */ /* 0x002fc800078e0a03 */
[----:B------:R-:W-:Y:S01]  /*0350*/  IMAD.MOV.U32 R4, RZ, RZ, R8 ;  /* 0x000000ffff047224 */ /* 0x000fe200078e0008 */
[----:B------:R-:W-:-:S03]  /*0360*/  IABS R8, R6 ;  /* 0x0000000600087213 */ /* 0x000fc60000000000 */
        /* <DEDUP_REMOVED lines=12> */
[----:B------:R-:W0:Y:S05]  /*0430*/  S2R R0, SR_TID.X ;  /* 0x0000000000007919 */ /* 0x000e2a0000002100 */
[----:B------:R-:W-:Y:S02]  /*0440*/  @P0 IADD3 R3, R3, 0x1, RZ ;  /* 0x0000000103030810 */ /* 0x000fe40007ffe0ff */
[----:B------:R-:W-:-:S03]  /*0450*/  ISETP.GT.AND P0, PT, R133, 0x1f, PT ;  /* 0x0000001f8500780c */ /* 0x000fc60003f04270 */
[----:B------:R-:W-:-:S04]  /*0460*/  IMAD.MOV.U32 R19, RZ, RZ, R3 ;  /* 0x000000ffff137224 */ /* 0x000fc800078e0003 */
[----:B------:R-:W-:Y:S01]  /*0470*/  @!P2 IMAD.MOV R19, RZ, RZ, -R19 ;  /* 0x000000ffff13a224 */ /* 0x000fe200078e0a13 */
[----:B------:R-:W-:-:S05]  /*0480*/  @!P1 LOP3.LUT R19, RZ, R9, RZ, 0x33, !PT ;  /* 0x00000009ff139212 */ /* 0x000fca00078e33ff */
[----:B------:R-:W-:Y:S02]  /*0490*/  IMAD.MOV R2, RZ, RZ, -R19 ;  /* 0x000000ffff027224 */ /* 0x000fe400078e0a13 */
[----:B------:R-:W-:Y:S02]  /*04a0*/  IMAD.SHL.U32 R19, R19, 0x40, RZ ;  /* 0x0000004013137824 */ /* 0x000fe400078e00ff */
[----:B------:R-:W-:Y:S01]  /*04b0*/  IMAD R2, R9, R2, R6 ;  /* 0x0000000209027224 */ /* 0x000fe200078e0206 */
[----:B0-----:R-:W-:Y:S02]  /*04c0*/  SHF.R.U32.HI R3, RZ, 0x6, R0 ;  /* 0x00000006ff037819 */ /* 0x001fe40000011600 */
[----:B------:R-:W-:Y:S01]  /*04d0*/  LOP3.LUT R25, R0, 0x3f, RZ, 0xc0, !PT ;  /* 0x0000003f00197812 */ /* 0x000fe200078ec0ff */
[----:B------:R-:W-:Y:S01]  /*04e0*/  IMAD.IADD R80, R80, 0x1, R2 ;  /* 0x0000000150507824 */ /* 0x000fe200078e0202 */
[----:B------:R-:W-:Y:S02]  /*04f0*/  SGXT.U32 R2, R3, 0x1 ;  /* 0x000000010302781a */ /* 0x000fe40000000000 */
[----:B------:R-:W-:Y:S01]  /*0500*/  LOP3.LUT R3, R0, 0x40, RZ, 0xc0, !PT ;  /* 0x0000004000037812 */ /* 0x000fe200078ec0ff */
[----:B------:R-:W-:Y:S01]  /*0510*/  IMAD R80, R80, 0x40, R25 ;  /* 0x0000004050507824 */ /* 0x000fe200078e0219 */
[----:B------:R-:W-:-:S02]  /*0520*/  LOP3.LUT R4, R2, 0x2, RZ, 0xfc, !PT ;  /* 0x0000000202047812 */ /* 0x000fc400078efcff */
[C---:B------:R-:W-:Y:S02]  /*0530*/  LOP3.LUT R5, R2.reuse, 0x4, RZ, 0xfc, !PT ;  /* 0x0000000402057812 */ /* 0x040fe400078efcff */
[C---:B------:R-:W-:Y:S02]  /*0540*/  LOP3.LUT R6, R2.reuse, 0x6, RZ, 0xfc, !PT ;  /* 0x0000000602067812 */ /* 0x040fe400078efcff */
[C---:B------:R-:W-:Y:S02]  /*0550*/  LOP3.LUT R7, R2.reuse, 0x8, RZ, 0xfc, !PT ;  /* 0x0000000802077812 */ /* 0x040fe400078efcff */
[C---:B------:R-:W-:Y:S02]  /*0560*/  LOP3.LUT R8, R2.reuse, 0xa, RZ, 0xfc, !PT ;  /* 0x0000000a02087812 */ /* 0x040fe400078efcff */
[C---:B------:R-:W-:Y:S02]  /*0570*/  LOP3.LUT R9, R2.reuse, 0xc, RZ, 0xfc, !PT ;  /* 0x0000000c02097812 */ /* 0x040fe400078efcff */
        /* <DEDUP_REMOVED lines=8> */
[----:B------:R-:W-:Y:S01]  /*0600*/  LOP3.LUT R18, R2, 0x1e, RZ, 0xfc, !PT ;  /* 0x0000001e02127812 */ /* 0x000fe200078efcff */
[----:B------:R-:W-:Y:S05]  /*0610*/  @P0 BRA `(.L_x_0) ;  /* 0x000000a000000947 */ /* 0x000fea0003800000 */
[----:B------:R-:W-:Y:S01]  /*0620*/  IMAD.SHL.U32 R81, R0, 0x8, RZ ;  /* 0x0000000800517824 */ /* 0x000fe200078e00ff */
[----:B------:R-:W-:Y:S01]  /*0630*/  CS2R R72, SRZ ;  /* 0x0000000000487805 */ /* 0x000fe2000001ff00 */
[----:B------:R-:W-:Y:S01]  /*0640*/  CS2R R10, SRZ ;  /* 0x00000000000a7805 */ /* 0x000fe2000001ff00 */
[----:B------:R-:W-:Y:S01]  /*0650*/  CS2R R56, SRZ ;  /* 0x0000000000387805 */ /* 0x000fe2000001ff00 */
[----:B------:R-:W-:Y:S01]  /*0660*/  CS2R R8, SRZ ;  /* 0x0000000000087805 */ /* 0x000fe2000001ff00 */
[----:B------:R-:W-:Y:S01]  /*0670*/  CS2R R74, SRZ ;  /* 0x00000000004a7805 */ /* 0x000fe2000001ff00 */
[----:B------:R-:W-:Y:S01]  /*0680*/  CS2R R6, SRZ ;  /* 0x0000000000067805 */ /* 0x000fe2000001ff00 */
[----:B------:R-:W-:Y:S01]  /*0690*/  CS2R R58, SRZ ;  /* 0x00000000003a7805 */ /* 0x000fe2000001ff00 */
[----:B------:R-:W-:Y:S01]  /*06a0*/  CS2R R4, SRZ ;  /* 0x0000000000047805 */ /* 0x000fe2000001ff00 */
[----:B------:R-:W-:Y:S05]  /*06b0*/  BRA `(.L_x_1) ;  /* 0x0000227000007947 */ /* 0x000fea0003800000 */
.L_x_0:
[----:B------:R-:W-:Y:S01]  /*06c0*/  IABS R20, c[0x0][0x17c] ;  /* 0x00005f0000147a13 */ /* 0x000fe20000000000 */
[----:B------:R-:W-:Y:S01]  /*06d0*/  IMAD.SHL.U32 R82, R25, 0x2, RZ ;  /* 0x0000000219527824 */ /* 0x000fe200078e00ff */
[----:B------:R-:W-:Y:S01]  /*06e0*/  SHF.R.U32.HI R28, RZ, 0x5, R0 ;  /* 0x00000005ff1c7819 */ /* 0x000fe20000011600 */
[C---:B------:R-:W-:Y:S01]  /*06f0*/  IMAD.SHL.U32 R81, R0.reuse, 0x8, RZ ;  /* 0x0000000800517824 */ /* 0x040fe200078e00ff */
[----:B------:R-:W0:Y:S01]  /*0700*/  I2F.RP R26, R20 ;  /* 0x00000014001a7306 */ /* 0x000e220000209400 */
[C---:B------:R-:W-:Y:S01]  /*0710*/  LEA.HI R32, R0.reuse, R19, RZ, 0x1b ;  /* 0x0000001300207211 */ /* 0x040fe200078fd8ff */
[----:B------:R-:W-:Y:S01]  /*0720*/  IMAD.SHL.U32 R83, R0, 0x40, RZ ;  /* 0x0000004000537824 */ /* 0x000fe200078e00ff */
[----:B------:R-:W-:Y:S01]  /*0730*/  SGXT.U32 R28, R28, 0x2 ;  /* 0x000000021c1c781a */ /* 0x000fe20000000000 */
[----:B------:R-:W-:Y:S01]  /*0740*/  IMAD.MOV.U32 R127, RZ, RZ, c[0x0][0x18c] ;  /* 0x00006300ff7f7624 */ /* 0x000fe200078e00ff */
[----:B------:R-:W-:Y:S01]  /*0750*/  IADD3 R24, R32, 0x3c, RZ ;  /* 0x0000003c20187810 */ /* 0x000fe20007ffe0ff */
[----:B------:R-:W-:Y:S01]  /*0760*/  IMAD.MOV.U32 R126, RZ, RZ, c[0x0][0x188] ;  /* 0x00006200ff7e7624 */ /* 0x000fe200078e00ff */
[----:B------:R-:W-:Y:S01]  /*0770*/  LOP3.LUT R36, R19, R28, RZ, 0xfc, !PT ;  /* 0x0000001c13247212 */ /* 0x000fe200078efcff */
[----:B------:R-:W-:Y:S01]  /*0780*/  IMAD R110, R2, c[0x0][0x188], RZ ;  /* 0x00006200026e7a24 */ /* 0x000fe200078e02ff */
[----:B------:R-:W-:Y:S01]  /*0790*/  IABS R31, R24 ;  /* 0x00000018001f7213 */ /* 0x000fe20000000000 */
[----:B------:R-:W-:Y:S01]  /*07a0*/  IMAD R111, R18, c[0x0][0x188], RZ ;  /* 0x00006200126f7a24 */ /* 0x000fe200078e02ff */
[----:B------:R-:W-:Y:S01]  /*07b0*/  LOP3.LUT R27, R36, 0x38, RZ, 0xfc, !PT ;  /* 0x00000038241b7812 */ /* 0x000fe200078efcff */
[----:B------:R-:W-:Y:S01]  /*07c0*/  IMAD R112, R17, c[0x0][0x188], RZ ;  /* 0x0000620011707a24 */ /* 0x000fe200078e02ff */
[----:B------:R-:W-:Y:S01]  /*07d0*/  ISETP.GE.AND P0, PT, R24, RZ, PT ;  /* 0x000000ff1800720c */ /* 0x000fe20003f06270 */
[----:B------:R-:W-:Y:S01]  /*07e0*/  IMAD R113, R16, c[0x0][0x188], RZ ;  /* 0x0000620010717a24 */ /* 0x000fe200078e02ff */
[----:B------:R-:W-:Y:S01]  /*07f0*/  IABS R33, R27 ;  /* 0x0000001b00217213 */ /* 0x000fe20000000000 */
[----:B0-----:R-:W0:Y:S01]  /*0800*/  MUFU.RCP R26, R26 ;  /* 0x0000001a001a7308 */ /* 0x001e220000001000 */
[----:B------:R-:W-:Y:S01]  /*0810*/  IABS R21, c[0x0][0x178] ;  /* 0x00005e0000157a13 */ /* 0x000fe20000000000 */
[----:B------:R-:W-:Y:S01]  /*0820*/  IMAD R114, R15, c[0x0][0x188], RZ ;  /* 0x000062000f727a24 */ /* 0x000fe200078e02ff */
[----:B------:R-:W-:Y:S01]  /*0830*/  ISETP.NE.U32.AND P1, PT, R3, RZ, PT ;  /* 0x000000ff0300720c */ /* 0x000fe20003f25070 */
[----:B------:R-:W-:Y:S01]  /*0840*/  IMAD R115, R14, c[0x0][0x188], RZ ;  /* 0x000062000e737a24 */ /* 0x000fe200078e02ff */
[C---:B------:R-:W-:Y:S01]  /*0850*/  LOP3.LUT R30, R36.reuse, 0x30, RZ, 0xfc, !PT ;  /* 0x00000030241e7812 */ /* 0x040fe200078efcff */
[----:B------:R-:W-:Y:S01]  /*0860*/  IMAD R116, R13, c[0x0][0x188], RZ ;  /* 0x000062000d747a24 */ /* 0x000fe200078e02ff */
[----:B------:R-:W-:Y:S01]  /*0870*/  LOP3.LUT R34, R36, 0x2c, RZ, 0xfc, !PT ;  /* 0x0000002c24227812 */ /* 0x000fe200078efcff */
[----:B------:R-:W1:Y:S01]  /*0880*/  I2F.RP R28, R21 ;  /* 0x00000015001c7306 */ /* 0x000e620000209400 */
[----:B------:R-:W-:Y:S01]  /*0890*/  ISETP.GE.AND P5, PT, R30, RZ, PT ;  /* 0x000000ff1e00720c */ /* 0x000fe20003fa6270 */
[----:B------:R-:W-:Y:S01]  /*08a0*/  IMAD R117, R12, c[0x0][0x188], RZ ;  /* 0x000062000c757a24 */ /* 0x000fe200078e02ff */
[C---:B------:R-:W-:Y:S01]  /*08b0*/  LOP3.LUT R40, R36.reuse, 0x14, RZ, 0xfc, !PT ;  /* 0x0000001424287812 */ /* 0x040fe200078efcff */
[----:B------:R-:W-:Y:S01]  /*08c0*/  IMAD R118, R11, c[0x0][0x188], RZ ;  /* 0x000062000b767a24 */ /* 0x000fe200078e02ff */
[----:B------:R-:W-:Y:S01]  /*08d0*/  LOP3.LUT R38, R36, 0x18, RZ, 0xfc, !PT ;  /* 0x0000001824267812 */ /* 0x000fe200078efcff */
[----:B------:R-:W-:Y:S01]  /*08e0*/  IMAD R119, R10, c[0x0][0x188], RZ ;  /* 0x000062000a777a24 */ /* 0x000fe200078e02ff */
[----:B------:R-:W-:Y:S01]  /*08f0*/  IABS R43, R40 ;  /* 0x00000028002b7213 */ /* 0x000fe20000000000 */
[----:B------:R-:W-:Y:S01]  /*0900*/  IMAD R120, R9, c[0x0][0x188], RZ ;  /* 0x0000620009787a24 */ /* 0x000fe200078e02ff */
[----:B0-----:R-:W-:Y:S01]  /*0910*/  IADD3 R22, R26, 0xffffffe, RZ ;  /* 0x0ffffffe1a167810 */ /* 0x001fe20007ffe0ff */
[----:B------:R-:W-:Y:S01]  /*0920*/  IMAD R121, R8, c[0x0][0x188], RZ ;  /* 0x0000620008797a24 */ /* 0x000fe200078e02ff */
[----:B------:R-:W-:Y:S01]  /*0930*/  IABS R41, R38 ;  /* 0x0000002600297213 */ /* 0x000fe20000000000 */
[----:B------:R-:W-:Y:S01]  /*0940*/  IMAD R122, R7, c[0x0][0x188], RZ ;  /* 0x00006200077a7a24 */ /* 0x000fe200078e02ff */
[----:B------:R0:W2:Y:S01]  /*0950*/  F2I.FTZ.U32.TRUNC.NTZ R23, R22 ;  /* 0x0000001600177305 */ /* 0x0000a2000021f000 */
[----:B------:R-:W-:Y:S01]  /*0960*/  LOP3.LUT R42, R36, 0xc, RZ, 0xfc, !PT ;  /* 0x0000000c242a7812 */ /* 0x000fe200078efcff */
[----:B------:R-:W-:Y:S01]  /*0970*/  IMAD R123, R6, c[0x0][0x188], RZ ;  /* 0x00006200067b7a24 */ /* 0x000fe200078e02ff */
[----:B------:R-:W-:Y:S01]  /*0980*/  LOP3.LUT R46, R36, 0x4, RZ, 0xfc, !PT ;  /* 0x00000004242e7812 */ /* 0x000fe200078efcff */
[----:B------:R-:W-:Y:S01]  /*0990*/  IMAD R124, R5, c[0x0][0x188], RZ ;  /* 0x00006200057c7a24 */ /* 0x000fe200078e02ff */
[----:B------:R-:W-:Y:S01]  /*09a0*/  IABS R47, R42 ;  /* 0x0000002a002f7213 */ /* 0x000fe20000000000 */
[----:B------:R-:W-:Y:S01]  /*09b0*/  IMAD R125, R4, c[0x0][0x188], RZ ;  /* 0x00006200047d7a24 */ /* 0x000fe200078e02ff */
[----:B------:R-:W-:Y:S01]  /*09c0*/  IABS R51, R46 ;  /* 0x0000002e00337213 */ /* 0x000fe20000000000 */
[----:B-1----:R-:W1:Y:S01]  /*09d0*/  MUFU.RCP R28, R28 ;  /* 0x0000001c001c7308 */ /* 0x002e620000001000 */
[----:B0-----:R-:W-:Y:S01]  /*09e0*/  IMAD.MOV.U32 R22, RZ, RZ, RZ ;  /* 0x000000ffff167224 */ /* 0x001fe200078e00ff */
[----:B------:R-:W-:Y:S01]  /*09f0*/  LOP3.LUT R44, R36, 0x8, RZ, 0xfc, !PT ;  /* 0x00000008242c7812 */ /* 0x000fe200078efcff */
[----:B------:R-:W-:Y:S01]  /*0a00*/  CS2R R76, SRZ ;  /* 0x00000000004c7805 */ /* 0x000fe2000001ff00 */
[----:B------:R-:W-:Y:S01]  /*0a10*/  IABS R53, R36 ;  /* 0x0000002400357213 */ /* 0x000fe20000000000 */
[----:B------:R-:W-:Y:S01]  /*0a20*/  CS2R R78, SRZ ;  /* 0x00000000004e7805 */ /* 0x000fe2000001ff00 */
[----:B------:R-:W-:Y:S01]  /*0a30*/  IABS R49, R44 ;  /* 0x0000002c00317213 */ /* 0x000fe20000000000 */
[----:B------:R-:W-:Y:S01]  /*0a40*/  CS2R R72, SRZ ;  /* 0x0000000000487805 */ /* 0x000fe2000001ff00 */
[--C-:B--2---:R-:W-:Y:S01]  /*0a50*/  IMAD.MOV R29, RZ, RZ, -R23.reuse ;  /* 0x000000ffff1d7224 */ /* 0x104fe200078e0a17 */
[----:B------:R-:W-:Y:S01]  /*0a60*/  LOP3.LUT R55, R81, 0x30, RZ, 0xc0, !PT ;  /* 0x0000003051377812 */ /* 0x000fe200078ec0ff */
[----:B------:R-:W-:Y:S01]  /*0a70*/  CS2R R74, SRZ ;  /* 0x00000000004a7805 */ /* 0x000fe2000001ff00 */
[----:B------:R-:W-:Y:S01]  /*0a80*/  LOP3.LUT R89, R0, 0x1f, RZ, 0xc0, !PT ;  /* 0x0000001f00597812 */ /* 0x000fe200078ec0ff */
[----:B------:R-:W-:Y:S01]  /*0a90*/  IMAD R29, R29, R20, RZ ;  /* 0x000000141d1d7224 */ /* 0x000fe200078e02ff */
[----:B------:R-:W-:Y:S01]  /*0aa0*/  CS2R R68, SRZ ;  /* 0x0000000000447805 */ /* 0x000fe2000001ff00 */
[----:B------:R-:W-:Y:S01]  /*0ab0*/  CS2R R70, SRZ ;  /* 0x0000000000467805 */ /* 0x000fe2000001ff00 */
[----:B------:R-:W-:Y:S01]  /*0ac0*/  CS2R R64, SRZ ;  /* 0x0000000000407805 */ /* 0x000fe2000001ff00 */
[----:B------:R-:W-:Y:S01]  /*0ad0*/  IMAD.HI.U32 R26, R23, R29, R22 ;  /* 0x0000001d171a7227 */ /* 0x000fe200078e0016 */
[----:B------:R-:W-:Y:S01]  /*0ae0*/  SHF.R.S32.HI R22, RZ, 0x1f, R133 ;  /* 0x0000001fff167819 */ /* 0x000fe20000011485 */
[----:B------:R-:W-:Y:S01]  /*0af0*/  CS2R R66, SRZ ;  /* 0x0000000000427805 */ /* 0x000fe2000001ff00 */
[----:B------:R-:W-:Y:S01]  /*0b00*/  SEL R29, RZ, 0x90, !P1 ;  /* 0x00000090ff1d7807 */ /* 0x000fe20004800000 */
[----:B------:R-:W-:Y:S01]  /*0b10*/  CS2R R60, SRZ ;  /* 0x00000000003c7805 */ /* 0x000fe2000001ff00 */
[----:B------:R-:W-:Y:S01]  /*0b20*/  LEA.HI R133, R22, R133, RZ, 0x5 ;  /* 0x0000008516857211 */ /* 0x000fe200078f28ff */
[C---:B------:R-:W-:Y:S01]  /*0b30*/  IMAD.HI.U32 R22, R26.reuse, R31, RZ ;  /* 0x0000001f1a167227 */ /* 0x040fe200078e00ff */
[----:B------:R-:W-:Y:S01]  /*0b40*/  ISETP.GE.AND P1, PT, R27, RZ, PT ;  /* 0x000000ff1b00720c */ /* 0x000fe20003f26270 */
[----:B------:R-:W-:Y:S01]  /*0b50*/  CS2R R62, SRZ ;  /* 0x00000000003e7805 */ /* 0x000fe2000001ff00 */
[----:B------:R-:W-:Y:S01]  /*0b60*/  LOP3.LUT R82, R29, R82, RZ, 0x3c, !PT ;  /* 0x000000521d527212 */ /* 0x000fe200078e3cff */
[----:B------:R-:W-:Y:S01]  /*0b70*/  IMAD.HI.U32 R23, R26, R33, RZ ;  /* 0x000000211a177227 */ /* 0x000fe200078e00ff */
[----:B-1----:R-:W-:Y:S01]  /*0b80*/  IADD3 R28, R28, 0xffffffe, RZ ;  /* 0x0ffffffe1c1c7810 */ /* 0x002fe20007ffe0ff */
[----:B------:R-:W-:Y:S01]  /*0b90*/  CS2R R58, SRZ ;  /* 0x00000000003a7805 */ /* 0x000fe2000001ff00 */
[----:B------:R-:W-:Y:S01]  /*0ba0*/  SHF.R.S32.HI R133, RZ, 0x5, R133 ;  /* 0x00000005ff857819 */ /* 0x000fe20000011485 */
[----:B------:R-:W-:Y:S01]  /*0bb0*/  IMAD.MOV R24, RZ, RZ, -R22 ;  /* 0x000000ffff187224 */ /* 0x000fe200078e0a16 */
[----:B------:R-:W-:Y:S01]  /*0bc0*/  LOP3.LUT R22, R36, 0x34, RZ, 0xfc, !PT ;  /* 0x0000003424167812 */ /* 0x000fe200078efcff */
[----:B------:R-:W-:Y:S01]  /*0bd0*/  IMAD.MOV R23, RZ, RZ, -R23 ;  /* 0x000000ffff177224 */ /* 0x000fe200078e0a17 */
[----:B------:R-:W-:Y:S01]  /*0be0*/  LOP3.LUT R128, R82, 0x20, RZ, 0x3c, !PT ;  /* 0x0000002052807812 */ /* 0x000fe200078e3cff */
[C---:B------:R-:W-:Y:S01]  /*0bf0*/  IMAD R25, R20.reuse, R24, R31 ;  /* 0x0000001814197224 */ /* 0x040fe200078e021f */
[----:B------:R-:W-:Y:S01]  /*0c00*/  IABS R31, R30 ;  /* 0x0000001e001f7213 */ /* 0x000fe20000000000 */
[C---:B------:R-:W-:Y:S01]  /*0c10*/  IMAD R27, R20.reuse, R23, R33 ;  /* 0x00000017141b7224 */ /* 0x040fe200078e0221 */
[----:B------:R-:W-:Y:S01]  /*0c20*/  IABS R29, R22 ;  /* 0x00000016001d7213 */ /* 0x000fe20000000000 */
[----:B------:R-:W0:Y:S01]  /*0c30*/  F2I.FTZ.U32.TRUNC.NTZ R23, R28 ;  /* 0x0000001c00177305 */ /* 0x000e22000021f000 */
[C---:B------:R-:W-:Y:S01]  /*0c40*/  ISETP.GT.U32.AND P2, PT, R20.reuse, R25, PT ;  /* 0x000000191400720c */ /* 0x040fe20003f44070 */
[----:B------:R-:W-:Y:S01]  /*0c50*/  IMAD.SHL.U32 R127, R127, 0x20, RZ ;  /* 0x000000207f7f7824 */ /* 0x000fe200078e00ff */
[----:B------:R-:W-:Y:S01]  /*0c60*/  ISETP.GT.U32.AND P3, PT, R20, R27, PT ;  /* 0x0000001b1400720c */ /* 0x000fe20003f64070 */
[----:B------:R-:W-:Y:S01]  /*0c70*/  IMAD.HI.U32 R24, R26, R29, RZ ;  /* 0x0000001d1a187227 */ /* 0x000fe200078e00ff */
[----:B------:R-:W-:-:S02]  /*0c80*/  ISETP.GE.AND P4, PT, R22, RZ, PT ;  /* 0x000000ff1600720c */ /* 0x000fc40003f86270 */
[----:B------:R-:W-:Y:S01]  /*0c90*/  IABS R33, R34 ;  /* 0x0000002200217213 */ /* 0x000fe20000000000 */
[----:B------:R-:W-:Y:S01]  /*0ca0*/  IMAD.HI.U32 R22, R26, R31, RZ ;  /* 0x0000001f1a167227 */ /* 0x000fe200078e00ff */
[C---:B------:R-:W-:Y:S02]  /*0cb0*/  LOP3.LUT R130, R82.reuse, 0x40, RZ, 0x3c, !PT ;  /* 0x0000004052827812 */ /* 0x040fe400078e3cff */
[----:B------:R-:W-:Y:S01]  /*0cc0*/  LOP3.LUT R131, R82, 0x60, RZ, 0x3c, !PT ;  /* 0x0000006052837812 */ /* 0x000fe200078e3cff */
[----:B------:R-:W-:Y:S02]  /*0cd0*/  IMAD.MOV R30, RZ, RZ, -R22 ;  /* 0x000000ffff1e7224 */ /* 0x000fe400078e0a16 */
[--C-:B------:R-:W-:Y:S02]  /*0ce0*/  @!P2 IMAD.IADD R25, R25, 0x1, -R20.reuse ;  /* 0x000000011919a824 */ /* 0x100fe400078e0a14 */
[----:B------:R-:W-:Y:S02]  /*0cf0*/  @!P3 IMAD.IADD R27, R27, 0x1, -R20 ;  /* 0x000000011b1bb824 */ /* 0x000fe400078e0a14 */
[----:B------:R-:W-:Y:S01]  /*0d00*/  IMAD.HI.U32 R22, R26, R33, RZ ;  /* 0x000000211a167227 */ /* 0x000fe200078e00ff */
[----:B------:R-:W-:-:S02]  /*0d10*/  ISETP.GT.U32.AND P2, PT, R20, R25, PT ;  /* 0x000000191400720c */ /* 0x000fc40003f44070 */
[C---:B------:R-:W-:Y:S01]  /*0d20*/  ISETP.GT.U32.AND P6, PT, R20.reuse, R27, PT ;  /* 0x0000001b1400720c */ /* 0x040fe20003fc4070 */
[C---:B------:R-:W-:Y:S02]  /*0d30*/  IMAD R31, R20.reuse, R30, R31 ;  /* 0x0000001e141f7224 */ /* 0x040fe400078e021f */
[----:B------:R-:W-:Y:S02]  /*0d40*/  IMAD.MOV R22, RZ, RZ, -R22 ;  /* 0x000000ffff167224 */ /* 0x000fe400078e0a16 */
[----:B------:R-:W-:Y:S02]  /*0d50*/  IMAD.MOV R24, RZ, RZ, -R24 ;  /* 0x000000ffff187224 */ /* 0x000fe400078e0a18 */
[C---:B------:R-:W-:Y:S02]  /*0d60*/  IMAD R33, R20.reuse, R22, R33 ;  /* 0x0000001614217224 */ /* 0x040fe400078e0221 */
[----:B------:R-:W-:Y:S01]  /*0d70*/  IMAD R29, R20, R24, R29 ;  /* 0x00000018141d7224 */ /* 0x000fe200078e021d */
[----:B------:R-:W-:Y:S01]  /*0d80*/  LOP3.LUT R24, R36, 0x28, RZ, 0xfc, !PT ;  /* 0x0000002824187812 */ /* 0x000fe200078efcff */
[--C-:B------:R-:W-:Y:S01]  /*0d90*/  @!P2 IMAD.IADD R25, R25, 0x1, -R20.reuse ;  /* 0x000000011919a824 */ /* 0x100fe200078e0a14 */
[C---:B------:R-:W-:Y:S01]  /*0da0*/  ISETP.GT.U32.AND P2, PT, R20.reuse, R31, PT ;  /* 0x0000001f1400720c */ /* 0x040fe20003f44070 */
[----:B------:R-:W-:Y:S01]  /*0db0*/  @!P6 IMAD.IADD R27, R27, 0x1, -R20 ;  /* 0x000000011b1be824 */ /* 0x000fe200078e0a14 */
[C---:B------:R-:W-:Y:S01]  /*0dc0*/  ISETP.GT.U32.AND P6, PT, R20.reuse, R33, PT ;  /* 0x000000211400720c */ /* 0x040fe20003fc4070 */
[----:B0-----:R-:W-:Y:S01]  /*0dd0*/  IMAD.MOV R28, RZ, RZ, -R23 ;  /* 0x000000ffff1c7224 */ /* 0x001fe200078e0a17 */
[----:B------:R-:W-:Y:S01]  /*0de0*/  ISETP.GT.U32.AND P3, PT, R20, R29, PT ;  /* 0x0000001d1400720c */ /* 0x000fe20003f64070 */
[----:B------:R-:W-:Y:S01]  /*0df0*/  @!P0 IMAD.MOV R25, RZ, RZ, -R25 ;  /* 0x000000ffff198224 */ /* 0x000fe200078e0a19 */
[----:B------:R-:W-:Y:S01]  /*0e00*/  IABS R35, R24 ;  /* 0x0000001800237213 */ /* 0x000fe20000000000 */
[----:B------:R-:W-:Y:S01]  /*0e10*/  IMAD R37, R28, R21, RZ ;  /* 0x000000151c257224 */ /* 0x000fe200078e02ff */
[----:B------:R-:W-:Y:S01]  /*0e20*/  ISETP.GE.AND P0, PT, R34, RZ, PT ;  /* 0x000000ff2200720c */ /* 0x000fe20003f06270 */
[----:B------:R-:W-:-:S02]  /*0e30*/  @!P1 IMAD.MOV R27, RZ, RZ, -R27 ;  /* 0x000000ffff1b9224 */ /* 0x000fc400078e0a1b */
[----:B------:R-:W-:-:S04]  /*0e40*/  IMAD.HI.U32 R22, R26, R35, RZ ;  /* 0x000000231a167227 */ /* 0x000fc800078e00ff */
[--C-:B------:R-:W-:Y:S01]  /*0e50*/  @!P2 IMAD.IADD R31, R31, 0x1, -R20.reuse ;  /* 0x000000011f1fa824 */ /* 0x100fe200078e0a14 */
[----:B------:R-:W-:Y:S01]  /*0e60*/  ISETP.GE.AND P2, PT, R24, RZ, PT ;  /* 0x000000ff1800720c */ /* 0x000fe20003f46270 */
[----:B------:R-:W-:Y:S01]  /*0e70*/  @!P6 IMAD.IADD R33, R33, 0x1, -R20 ;  /* 0x000000012121e824 */ /* 0x000fe200078e0a14 */
[----:B------:R-:W-:Y:S01]  /*0e80*/  LOP3.LUT R24, R36, 0x20, RZ, 0xfc, !PT ;  /* 0x0000002024187812 */ /* 0x000fe200078efcff */
[----:B------:R-:W-:Y:S01]  /*0e90*/  IMAD.MOV R28, RZ, RZ, -R22 ;  /* 0x000000ffff1c7224 */ /* 0x000fe200078e0a16 */
[C---:B------:R-:W-:Y:S01]  /*0ea0*/  ISETP.GT.U32.AND P6, PT, R20.reuse, R31, PT ;  /* 0x0000001f1400720c */ /* 0x040fe20003fc4070 */
[----:B------:R-:W-:Y:S01]  /*0eb0*/  @!P3 IMAD.IADD R29, R29, 0x1, -R20 ;  /* 0x000000011d1db824 */ /* 0x000fe200078e0a14 */
[----:B------:R-:W-:Y:S01]  /*0ec0*/  ISETP.GT.U32.AND P1, PT, R20, R33, PT ;  /* 0x000000211400720c */ /* 0x000fe20003f24070 */
[----:B------:R-:W-:Y:S02]  /*0ed0*/  IMAD.MOV.U32 R22, RZ, RZ, RZ ;  /* 0x000000ffff167224 */ /* 0x000fe400078e00ff */
[----:B------:R-:W-:Y:S01]  /*0ee0*/  IMAD.HI.U32 R30, R26, R41, RZ ;  /* 0x000000291a1e7227 */ /* 0x000fe200078e00ff */
[----:B------:R-:W-:-:S03]  /*0ef0*/  ISETP.GT.U32.AND P3, PT, R20, R29, PT ;  /* 0x0000001d1400720c */ /* 0x000fc60003f64070 */
[----:B------:R-:W-:Y:S01]  /*0f00*/  IMAD.HI.U32 R34, R23, R37, R22 ;  /* 0x0000002517227227 */ /* 0x000fe200078e0016 */
[----:B------:R-:W-:Y:S02]  /*0f10*/  IADD3 R22, R32, 0x1c, RZ ;  /* 0x0000001c20167810 */ /* 0x000fe40007ffe0ff */
[----:B------:R-:W-:Y:S01]  /*0f20*/  IABS R37, R24 ;  /* 0x0000001800257213 */ /* 0x000fe20000000000 */
[C---:B------:R-:W-:Y:S01]  /*0f30*/  IMAD R23, R20.reuse, R28, R35 ;  /* 0x0000001c14177224 */ /* 0x040fe200078e0223 */
[----:B------:R-:W-:Y:S01]  /*0f40*/  IABS R39, R22 ;  /* 0x0000001600277213 */ /* 0x000fe20000000000 */
[--C-:B------:R-:W-:Y:S02]  /*0f50*/  @!P6 IMAD.IADD R31, R31, 0x1, -R20.reuse ;  /* 0x000000011f1fe824 */ /* 0x100fe400078e0a14 */
[--C-:B------:R-:W-:Y:S01]  /*0f60*/  @!P1 IMAD.IADD R33, R33, 0x1, -R20.reuse ;  /* 0x0000000121219824 */ /* 0x100fe200078e0a14 */
[----:B------:R-:W-:Y:S01]  /*0f70*/  ISETP.GT.U32.AND P6, PT, R20, R23, PT ;  /* 0x000000171400720c */ /* 0x000fe20003fc4070 */
[----:B------:R-:W-:Y:S01]  /*0f80*/  @!P3 IMAD.IADD R29, R29, 0x1, -R20 ;  /* 0x000000011d1db824 */ /* 0x000fe200078e0a14 */
[----:B------:R-:W-:Y:S01]  /*0f90*/  ISETP.GE.AND P3, PT, R22, RZ, PT ;  /* 0x000000ff1600720c */ /* 0x000fe20003f66270 */
[----:B------:R-:W-:Y:S01]  /*0fa0*/  IMAD.HI.U32 R32, R26, R43, RZ ;  /* 0x0000002b1a207227 */ /* 0x000fe200078e00ff */
[----:B------:R-:W-:-:S02]  /*0fb0*/  LOP3.LUT R22, R36, 0x24, RZ, 0xfc, !PT ;  /* 0x0000002424167812 */ /* 0x000fc400078efcff */
[----:B------:R-:W-:Y:S01]  /*0fc0*/  ISETP.GE.AND P1, PT, R24, RZ, PT ;  /* 0x000000ff1800720c */ /* 0x000fe20003f26270 */
[----:B------:R-:W-:Y:S01]  /*0fd0*/  @!P4 IMAD.MOV R29, RZ, RZ, -R29 ;  /* 0x000000ffff1dc224 */ /* 0x000fe200078e0a1d */
[----:B------:R-:W-:Y:S01]  /*0fe0*/  IABS R35, R22 ;  /* 0x0000001600237213 */ /* 0x000fe20000000000 */
[----:B------:R-:W-:Y:S01]  /*0ff0*/  IMAD.HI.U32 R24, R26, R37, RZ ;  /* 0x000000251a187227 */ /* 0x000fe200078e00ff */
[----:B------:R-:W-:-:S03]  /*1000*/  ISETP.GE.AND P4, PT, R22, RZ, PT ;  /* 0x000000ff1600720c */ /* 0x000fc60003f86270 */
[----:B------:R-:W-:Y:S02]  /*1010*/  @!P6 IMAD.IADD R23, R23, 0x1, -R20 ;  /* 0x000000011717e824 */ /* 0x000fe400078e0a14 */
[----:B------:R-:W-:-:S03]  /*1020*/  IMAD.HI.U32 R22, R26, R35, RZ ;  /* 0x000000231a167227 */ /* 0x000fc600078e00ff */
[C---:B------:R-:W-:Y:S01]  /*1030*/  ISETP.GT.U32.AND P6, PT, R20.reuse, R23, PT ;  /* 0x000000171400720c */ /* 0x040fe20003fc4070 */
[----:B------:R-:W-:Y:S02]  /*1040*/  IMAD.MOV R22, RZ, RZ, -R22 ;  /* 0x000000ffff167224 */ /* 0x000fe400078e0a16 */
[----:B------:R-:W-:Y:S02]  /*1050*/  IMAD.MOV R24, RZ, RZ, -R24 ;  /* 0x000000ffff187224 */ /* 0x000fe400078e0a18 */
[C---:B------:R-:W-:Y:S02]  /*1060*/  IMAD R35, R20.reuse, R22, R35 ;  /* 0x0000001614237224 */ /* 0x040fe400078e0223 */
[----:B------:R-:W-:Y:S02]  /*1070*/  IMAD R37, R20, R24, R37 ;  /* 0x0000001814257224 */ /* 0x000fe400078e0225 */
[----:B------:R-:W-:Y:S02]  /*1080*/  IMAD.MOV R32, RZ, RZ, -R32 ;  /* 0x000000ffff207224 */ /* 0x000fe400078e0a20 */
[----:B------:R-:W-:-:S04]  /*1090*/  IMAD.HI.U32 R28, R26, R39, RZ ;  /* 0x000000271a1c7227 */ /* 0x000fc800078e00ff */
[----:B------:R-:W-:Y:S01]  /*10a0*/  @!P6 IMAD.IADD R23, R23, 0x1, -R20 ;  /* 0x000000011717e824 */ /* 0x000fe200078e0a14 */
[C---:B------:R-:W-:Y:S01]  /*10b0*/  ISETP.GT.U32.AND P6, PT, R20.reuse, R35, PT ;  /* 0x000000231400720c */ /* 0x040fe20003fc4070 */
[----:B------:R-:W-:Y:S01]  /*10c0*/  IMAD R43, R20, R32, R43 ;  /* 0x00000020142b7224 */ /* 0x000fe200078e022b */
[----:B------:R-:W-:Y:S01]  /*10d0*/  LOP3.LUT R32, R36, 0x10, RZ, 0xfc, !PT ;  /* 0x0000001024207812 */ /* 0x000fe200078efcff */
[----:B------:R-:W-:Y:S02]  /*10e0*/  @!P5 IMAD.MOV R31, RZ, RZ, -R31 ;  /* 0x000000ffff1fd224 */ /* 0x000fe400078e0a1f */
[----:B------:R-:W-:Y:S01]  /*10f0*/  IMAD.MOV R28, RZ, RZ, -R28 ;  /* 0x000000ffff1c7224 */ /* 0x000fe200078e0a1c */
[----:B------:R-:W-:Y:S01]  /*1100*/  IABS R45, R32 ;  /* 0x00000020002d7213 */ /* 0x000fe20000000000 */
[----:B------:R-:W-:Y:S02]  /*1110*/  IMAD.MOV R30, RZ, RZ, -R30 ;  /* 0x000000ffff1e7224 */ /* 0x000fe400078e0a1e */
[----:B------:R-:W-:-:S02]  /*1120*/  IMAD R39, R20, R28, R39 ;  /* 0x0000001c14277224 */ /* 0x000fc400078e0227 */
[----:B------:R-:W-:-:S04]  /*1130*/  IMAD.HI.U32 R22, R26, R45, RZ ;  /* 0x0000002d1a167227 */ /* 0x000fc800078e00ff */
[----:B------:R-:W-:Y:S01]  /*1140*/  @!P6 IMAD.IADD R35, R35, 0x1, -R20 ;  /* 0x000000012323e824 */ /* 0x000fe200078e0a14 */
[C---:B------:R-:W-:Y:S01]  /*1150*/  ISETP.GT.U32.AND P6, PT, R20.reuse, R37, PT ;  /* 0x000000251400720c */ /* 0x040fe20003fc4070 */
[----:B------:R-:W-:Y:S02]  /*1160*/  IMAD.MOV R28, RZ, RZ, -R22 ;  /* 0x000000ffff1c7224 */ /* 0x000fe400078e0a16 */
[----:B------:R-:W-:Y:S01]  /*1170*/  @!P0 IMAD.MOV R33, RZ, RZ, -R33 ;  /* 0x000000ffff218224 */ /* 0x000fe200078e0a21 */
[C---:B------:R-:W-:Y:S01]  /*1180*/  ISETP.GT.U32.AND P0, PT, R20.reuse, R39, PT ;  /* 0x000000271400720c */ /* 0x040fe20003f04070 */
[C---:B------:R-:W-:Y:S01]  /*1190*/  IMAD R45, R20.reuse, R28, R45 ;  /* 0x0000001c142d7224 */ /* 0x040fe200078e022d */
[----:B------:R-:W-:Y:S01]  /*11a0*/  IABS R28, R80 ;  /* 0x00000050001c7213 */ /* 0x000fe20000000000 */
[----:B------:R-:W-:Y:S02]  /*11b0*/  IMAD R41, R20, R30, R41 ;  /* 0x0000001e14297224 */ /* 0x000fe400078e0229 */
[----:B------:R-:W-:-:S04]  /*11c0*/  IMAD.HI.U32 R24, R26, R47, RZ ;  /* 0x0000002f1a187227 */ /* 0x000fc800078e00ff */
[----:B------:R-:W-:Y:S01]  /*11d0*/  @!P6 IMAD.IADD R37, R37, 0x1, -R20 ;  /* 0x000000012525e824 */ /* 0x000fe200078e0a14 */
[C---:B------:R-:W-:Y:S01]  /*11e0*/  ISETP.GT.U32.AND P6, PT, R20.reuse, R35, PT ;  /* 0x000000231400720c */ /* 0x040fe20003fc4070 */
[----:B------:R-:W-:Y:S01]  /*11f0*/  @!P2 IMAD.MOV R23, RZ, RZ, -R23 ;  /* 0x000000ffff17a224 */ /* 0x000fe200078e0a17 */
[C---:B------:R-:W-:Y:S01]  /*1200*/  ISETP.GT.U32.AND P2, PT, R20.reuse, R41, PT ;  /* 0x000000291400720c */ /* 0x040fe20003f44070 */
[----:B------:R-:W-:Y:S01]  /*1210*/  IMAD.MOV R30, RZ, RZ, -R24 ;  /* 0x000000ffff1e7224 */ /* 0x000fe200078e0a18 */
[----:B------:R-:W-:Y:S01]  /*1220*/  ISETP.GT.U32.AND P5, PT, R20, R37, PT ;  /* 0x000000251400720c */ /* 0x000fe20003fa4070 */
[----:B------:R-:W-:-:S04]  /*1230*/  IMAD.HI.U32 R24, R26, R51, RZ ;  /* 0x000000331a187227 */ /* 0x000fc800078e00ff */
[C---:B------:R-:W-:Y:S02]  /*1240*/  IMAD R47, R20.reuse, R30, R47 ;  /* 0x0000001e142f7224 */ /* 0x040fe400078e022f */
[----:B------:R-:W-:Y:S02]  /*1250*/  IMAD.MOV R24, RZ, RZ, -R24 ;  /* 0x000000ffff187224 */ /* 0x000fe400078e0a18 */
[--C-:B------:R-:W-:Y:S01]  /*1260*/  @!P6 IMAD.IADD R35, R35, 0x1, -R20.reuse ;  /* 0x000000012323e824 */ /* 0x100fe200078e0a14 */
[C---:B------:R-:W-:Y:S01]  /*1270*/  ISETP.GT.U32.AND P6, PT, R20.reuse, R43, PT ;  /* 0x0000002b1400720c */ /* 0x040fe20003fc4070 */
[--C-:B------:R-:W-:Y:S01]  /*1280*/  @!P0 IMAD.IADD R39, R39, 0x1, -R20.reuse ;  /* 0x0000000127278824 */ /* 0x100fe200078e0a14 */
[C---:B------:R-:W-:Y:S01]  /*1290*/  ISETP.GT.U32.AND P0, PT, R20.reuse, R47, PT ;  /* 0x0000002f1400720c */ /* 0x040fe20003f04070 */
[----:B------:R-:W-:Y:S01]  /*12a0*/  @!P5 IMAD.IADD R37, R37, 0x1, -R20 ;  /* 0x000000012525d824 */ /* 0x000fe200078e0a14 */
[C---:B------:R-:W-:Y:S01]  /*12b0*/  ISETP.GT.U32.AND P5, PT, R20.reuse, R45, PT ;  /* 0x0000002d1400720c */ /* 0x040fe20003fa4070 */
[----:B------:R-:W-:-:S02]  /*12c0*/  IMAD R51, R20, R24, R51 ;  /* 0x0000001814337224 */ /* 0x000fc400078e0233 */
[----:B------:R-:W-:Y:S01]  /*12d0*/  @!P2 IMAD.IADD R41, R41, 0x1, -R20 ;  /* 0x000000012929a824 */ /* 0x000fe200078e0a14 */
[----:B------:R-:W-:Y:S01]  /*12e0*/  ISETP.GT.U32.AND P2, PT, R20, R39, PT ;  /* 0x000000271400720c */ /* 0x000fe20003f44070 */
[----:B------:R-:W-:-:S04]  /*12f0*/  IMAD.HI.U32 R22, R26, R49, RZ ;  /* 0x000000311a167227 */ /* 0x000fc800078e00ff */
[----:B------:R-:W-:Y:S01]  /*1300*/  @!P6 IMAD.IADD R43, R43, 0x1, -R20 ;  /* 0x000000012b2be824 */ /* 0x000fe200078e0a14 */
[----:B------:R-:W-:Y:S01]  /*1310*/  ISETP.GT.U32.AND P6, PT, R20, R41, PT ;  /* 0x000000291400720c */ /* 0x000fe20003fc4070 */
[----:B------:R-:W-:-:S04]  /*1320*/  IMAD.HI.U32 R26, R26, R53, RZ ;  /* 0x000000351a1a7227 */ /* 0x000fc800078e00ff */
[----:B------:R-:W-:Y:S01]  /*1330*/  @!P5 IMAD.IADD R45, R45, 0x1, -R20 ;  /* 0x000000012d2dd824 */ /* 0x000fe200078e0a14 */
[C---:B------:R-:W-:Y:S01]  /*1340*/  ISETP.GT.U32.AND P5, PT, R20.reuse, R43, PT ;  /* 0x0000002b1400720c */ /* 0x040fe20003fa4070 */
[----:B------:R-:W-:Y:S02]  /*1350*/  IMAD.MOV R26, RZ, RZ, -R26 ;  /* 0x000000ffff1a7224 */ /* 0x000fe400078e0a1a */
[----:B------:R-:W-:Y:S01]  /*1360*/  @!P0 IMAD.IADD R47, R47, 0x1, -R20 ;  /* 0x000000012f2f8824 */ /* 0x000fe200078e0a14 */
[C---:B------:R-:W-:Y:S01]  /*1370*/  ISETP.GT.U32.AND P0, PT, R20.reuse, R45, PT ;  /* 0x0000002d1400720c */ /* 0x040fe20003f04070 */
[----:B------:R-:W-:Y:S02]  /*1380*/  IMAD.MOV R22, RZ, RZ, -R22 ;  /* 0x000000ffff167224 */ /* 0x000fe400078e0a16 */
[C---:B------:R-:W-:Y:S02]  /*1390*/  IMAD R53, R20.reuse, R26, R53 ;  /* 0x0000001a14357224 */ /* 0x040fe400078e0235 */
[----:B------:R-:W-:Y:S01]  /*13a0*/  @!P4 IMAD.MOV R35, RZ, RZ, -R35 ;  /* 0x000000ffff23c224 */ /* 0x000fe200078e0a23 */
[C---:B------:R-:W-:Y:S01]  /*13b0*/  ISETP.GT.U32.AND P4, PT, R20.reuse, R47, PT ;  /* 0x0000002f1400720c */ /* 0x040fe20003f84070 */
[----:B------:R-:W-:Y:S01]  /*13c0*/  IMAD R49, R20, R22, R49 ;  /* 0x0000001614317224 */ /* 0x000fe200078e0231 */
[----:B------:R-:W-:Y:S01]  /*13d0*/  LOP3.LUT R22, R0, 0x7, RZ, 0xc0, !PT ;  /* 0x0000000700167812 */ /* 0x000fe200078ec0ff */
[--C-:B------:R-:W-:Y:S01]  /*13e0*/  @!P5 IMAD.IADD R43, R43, 0x1, -R20.reuse ;  /* 0x000000012b2bd824 */ /* 0x100fe200078e0a14 */
[C---:B------:R-:W-:Y:S01]  /*13f0*/  ISETP.GT.U32.AND P5, PT, R20.reuse, R51, PT ;  /* 0x000000331400720c */ /* 0x040fe20003fa4070 */
[----:B------:R-:W-:Y:S01]  /*1400*/  @!P2 IMAD.IADD R39, R39, 0x1, -R20 ;  /* 0x000000012727a824 */ /* 0x000fe200078e0a14 */
[----:B------:R-:W-:Y:S01]  /*1410*/  ISETP.GT.U32.AND P2, PT, R20, R53, PT ;  /* 0x000000351400720c */ /* 0x000fe20003f44070 */
[----:B------:R-:W-:-:S04]  /*1420*/  IMAD.HI.U32 R34, R34, R28, RZ ;  /* 0x0000001c22227227 */ /* 0x000fc800078e00ff */
[----:B------:R-:W-:Y:S01]  /*1430*/  @!P6 IMAD.IADD R41, R41, 0x1, -R20 ;  /* 0x000000012929e824 */ /* 0x000fe200078e0a14 */
[C---:B------:R-:W-:Y:S01]  /*1440*/  ISETP.GT.U32.AND P6, PT, R20.reuse, R49, PT ;  /* 0x000000311400720c */ /* 0x040fe20003fc4070 */
[----:B------:R-:W-:Y:S02]  /*1450*/  IMAD.MOV R34, RZ, RZ, -R34 ;  /* 0x000000ffff227224 */ /* 0x000fe400078e0a22 */
[----:B------:R-:W-:Y:S02]  /*1460*/  @!P1 IMAD.MOV R37, RZ, RZ, -R37 ;  /* 0x000000ffff259224 */ /* 0x000fe400078e0a25 */
[----:B------:R-:W-:Y:S02]  /*1470*/  @!P5 IMAD.IADD R51, R51, 0x1, -R20 ;  /* 0x000000013333d824 */ /* 0x000fe400078e0a14 */
[----:B------:R-:W-:Y:S02]  /*1480*/  IMAD R28, R21, R34, R28 ;  /* 0x00000022151c7224 */ /* 0x000fe400078e021c */
[--C-:B------:R-:W-:Y:S01]  /*1490*/  @!P4 IMAD.IADD R47, R47, 0x1, -R20.reuse ;  /* 0x000000012f2fc824 */ /* 0x100fe200078e0a14 */
[----:B------:R-:W-:Y:S01]  /*14a0*/  ISETP.GT.U32.AND P1, PT, R20, R51, PT ;  /* 0x000000331400720c */ /* 0x000fe20003f24070 */
[--C-:B------:R-:W-:Y:S01]  /*14b0*/  @!P2 IMAD.IADD R53, R53, 0x1, -R20.reuse ;  /* 0x000000013535a824 */ /* 0x100fe200078e0a14 */
[----:B------:R-:W-:Y:S01]  /*14c0*/  ISETP.GT.U32.AND P4, PT, R21, R28, PT ;  /* 0x0000001c1500720c */ /* 0x000fe20003f84070 */
[--C-:B------:R-:W-:Y:S01]  /*14d0*/  @!P6 IMAD.IADD R49, R49, 0x1, -R20.reuse ;  /* 0x000000013131e824 */ /* 0x100fe200078e0a14 */
[----:B------:R-:W-:Y:S01]  /*14e0*/  ISETP.GE.AND P2, PT, R38, RZ, PT ;  /* 0x000000ff2600720c */ /* 0x000fe20003f46270 */
[--C-:B------:R-:W-:Y:S01]  /*14f0*/  @!P0 IMAD.IADD R45, R45, 0x1, -R20.reuse ;  /* 0x000000012d2d8824 */ /* 0x100fe200078e0a14 */
[----:B------:R-:W-:Y:S01]  /*1500*/  ISETP.GT.U32.AND P6, PT, R20, R53, PT ;  /* 0x000000351400720c */ /* 0x000fe20003fc4070 */
[----:B------:R-:W-:Y:S01]  /*1510*/  @!P3 IMAD.MOV R39, RZ, RZ, -R39 ;  /* 0x000000ffff27b224 */ /* 0x000fe200078e0a27 */
[----:B------:R-:W-:Y:S01]  /*1520*/  ISETP.GE.AND P0, PT, R36, RZ, PT ;  /* 0x000000ff2400720c */ /* 0x000fe20003f06270 */
[----:B------:R-:W-:Y:S01]  /*1530*/  IMAD.SHL.U32 R24, R0, 0x2, RZ ;  /* 0x0000000200187824 */ /* 0x000fe200078e00ff */
[----:B------:R-:W-:Y:S01]  /*1540*/  ISETP.GT.U32.AND P5, PT, R20, R49, PT ;  /* 0x000000311400720c */ /* 0x000fe20003fa4070 */
[----:B------:R-:W-:Y:S01]  /*1550*/  IMAD R57, R22, 0x40, R55 ;  /* 0x0000004016397824 */ /* 0x000fe200078e0237 */
[----:B------:R-:W-:Y:S01]  /*1560*/  ISETP.GE.AND P3, PT, R40, RZ, PT ;  /* 0x000000ff2800720c */ /* 0x000fe20003f66270 */
[--C-:B------:R-:W-:Y:S01]  /*1570*/  @!P1 IMAD.IADD R51, R51, 0x1, -R20.reuse ;  /* 0x0000000133339824 */ /* 0x100fe200078e0a14 */
[----:B------:R-:W-:Y:S01]  /*1580*/  ISETP.GE.AND P1, PT, R46, RZ, PT ;  /* 0x000000ff2e00720c */ /* 0x000fe20003f26270 */
[----:B------:R-:W-:Y:S01]  /*1590*/  @!P4 IMAD.IADD R28, R28, 0x1, -R21 ;  /* 0x000000011c1cc824 */ /* 0x000fe200078e0a15 */
[----:B------:R-:W-:Y:S01]  /*15a0*/  LOP3.LUT R26, R24, 0x10, RZ, 0xc0, !PT ;  /* 0x00000010181a7812 */ /* 0x000fe200078ec0ff */
[----:B------:R-:W-:Y:S01]  /*15b0*/  @!P2 IMAD.MOV R41, RZ, RZ, -R41 ;  /* 0x000000ffff29a224 */ /* 0x000fe200078e0a29 */
[----:B------:R-:W-:Y:S01]  /*15c0*/  ISETP.GE.AND P2, PT, R32, RZ, PT ;  /* 0x000000ff2000720c */ /* 0x000fe20003f46270 */
[--C-:B------:R-:W-:Y:S01]  /*15d0*/  @!P6 IMAD.IADD R53, R53, 0x1, -R20.reuse ;  /* 0x000000013535e824 */ /* 0x100fe200078e0a14 */
[----:B------:R-:W-:Y:S01]  /*15e0*/  ISETP.GT.U32.AND P4, PT, R21, R28, PT ;  /* 0x0000001c1500720c */ /* 0x000fe20003f84070 */
[----:B------:R-:W-:Y:S01]  /*15f0*/  IMAD R22, R22, 0x90, RZ ;  /* 0x0000009016167824 */ /* 0x000fe200078e02ff */
[----:B------:R-:W-:Y:S01]  /*1600*/  ISETP.GE.AND P6, PT, R42, RZ, PT ;  /* 0x000000ff2a00720c */ /* 0x000fe20003fc6270 */
[----:B------:R-:W-:Y:S01]  /*1610*/  @!P0 IMAD.MOV R53, RZ, RZ, -R53 ;  /* 0x000000ffff358224 */ /* 0x000fe200078e0a35 */
[----:B------:R-:W-:Y:S01]  /*1620*/  ISETP.NE.AND P0, PT, RZ, c[0x0][0x178], PT ;  /* 0x00005e00ff007a0c */ /* 0x000fe20003f05270 */
[----:B------:R-:W-:Y:S01]  /*1630*/  @!P5 IMAD.IADD R49, R49, 0x1, -R20 ;  /* 0x000000013131d824 */ /* 0x000fe200078e0a14 */
[----:B------:R-:W-:Y:S01]  /*1640*/  ISETP.GE.AND P5, PT, R44, RZ, PT ;  /* 0x000000ff2c00720c */ /* 0x000fe20003fa6270 */
[----:B------:R-:W-:Y:S01]  /*1650*/  @!P1 IMAD.MOV R51, RZ, RZ, -R51 ;  /* 0x000000ffff339224 */ /* 0x000fe200078e0a33 */
[----:B------:R-:W-:Y:S01]  /*1660*/  ISETP.GE.AND P1, PT, R80, RZ, PT ;  /* 0x000000ff5000720c */ /* 0x000fe20003f26270 */
[----:B------:R-:W-:Y:S01]  /*1670*/  @!P3 IMAD.MOV R43, RZ, RZ, -R43 ;  /* 0x000000ffff2bb224 */ /* 0x000fe200078e0a2b */
[----:B------:R-:W-:Y:S01]  /*1680*/  LOP3.LUT R57, R57, 0x30, R24, 0x78, !PT ;  /* 0x0000003039397812 */ /* 0x000fe200078e7818 */
[----:B------:R-:W-:Y:S01]  /*1690*/  IMAD.SHL.U32 R24, R0, 0x10, RZ ;  /* 0x0000001000187824 */ /* 0x000fe200078e00ff */
[----:B------:R-:W-:Y:S01]  /*16a0*/  ISETP.NE.AND P3, PT, RZ, c[0x0][0x17c], PT ;  /* 0x00005f00ff007a0c */ /* 0x000fe20003f65270 */
[----:B------:R-:W-:Y:S01]  /*16b0*/  @!P4 IMAD.IADD R28, R28, 0x1, -R21 ;  /* 0x000000011c1cc824 */ /* 0x000fe200078e0a15 */
[----:B------:R-:W-:Y:S01]  /*16c0*/  LOP3.LUT R20, RZ, c[0x0][0x17c], RZ, 0x33, !PT ;  /* 0x00005f00ff147a12 */ /* 0x000fe200078e33ff */
[----:B------:R-:W-:Y:S01]  /*16d0*/  @!P2 IMAD.MOV R45, RZ, RZ, -R45 ;  /* 0x000000ffff2da224 */ /* 0x000fe200078e0a2d */
[----:B------:R-:W-:Y:S01]  /*16e0*/  LOP3.LUT R24, R24, 0x200, RZ, 0xc0, !PT ;  /* 0x0000020018187812 */ /* 0x000fe200078ec0ff */
[----:B------:R-:W-:Y:S01]  /*16f0*/  @!P6 IMAD.MOV R47, RZ, RZ, -R47 ;  /* 0x000000ffff2fe224 */ /* 0x000fe200078e0a2f */
[C---:B------:R-:W-:Y:S01]  /*1700*/  SEL R25, R20.reuse, R25, !P3 ;  /* 0x0000001914197207 */ /* 0x040fe20005800000 */
[----:B------:R-:W-:Y:S01]  /*1710*/  @!P5 IMAD.MOV R49, RZ, RZ, -R49 ;  /* 0x000000ffff31d224 */ /* 0x000fe200078e0a31 */
[----:B------:R-:W-:Y:S01]  /*1720*/  SEL R27, R20, R27, !P3 ;  /* 0x0000001b141b7207 */ /* 0x000fe20005800000 */
[----:B------:R-:W-:Y:S01]  /*1730*/  @!P1 IMAD.MOV R28, RZ, RZ, -R28 ;  /* 0x000000ffff1c9224 */ /* 0x000fe200078e0a1c */
[----:B------:R-:W-:Y:S01]  /*1740*/  @!P0 LOP3.LUT R28, RZ, c[0x0][0x178], RZ, 0x33, !PT ;  /* 0x00005e00ff1c8a12 */ /* 0x000fe200078e33ff */
[----:B------:R-:W-:Y:S01]  /*1750*/  IMAD.IADD R88, R24, 0x1, R57 ;  /* 0x0000000118587824 */ /* 0x000fe200078e0239 */
[C---:B------:R-:W-:Y:S01]  /*1760*/  SEL R29, R20.reuse, R29, !P3 ;  /* 0x0000001d141d7207 */ /* 0x040fe20005800000 */
[----:B------:R-:W-:Y:S01]  /*1770*/  IMAD R25, R25, c[0x0][0x190], RZ ;  /* 0x0000640019197a24 */ /* 0x000fe200078e02ff */
[C---:B------:R-:W-:Y:S01]  /*1780*/  SEL R31, R20.reuse, R31, !P3 ;  /* 0x0000001f141f7207 */ /* 0x040fe20005800000 */
[----:B------:R-:W-:Y:S01]  /*1790*/  IMAD R27, R27, c[0x0][0x190], RZ ;  /* 0x000064001b1b7a24 */ /* 0x000fe200078e02ff */
[----:B------:R-:W-:Y:S01]  /*17a0*/  SEL R33, R20, R33, !P3 ;  /* 0x0000002114217207 */ /* 0x000fe20005800000 */
[----:B------:R-:W-:Y:S01]  /*17b0*/  IMAD R28, R28, c[0x0][0x184], RZ ;  /* 0x000061001c1c7a24 */ /* 0x000fe200078e02ff */
[C---:B------:R-:W-:Y:S01]  /*17c0*/  SEL R24, R20.reuse, R23, !P3 ;  /* 0x0000001714187207 */ /* 0x040fe20005800000 */
[----:B------:R-:W-:Y:S01]  /*17d0*/  IMAD R29, R29, c[0x0][0x190], RZ ;  /* 0x000064001d1d7a24 */ /* 0x000fe200078e02ff */
[C---:B------:R-:W-:Y:S01]  /*17e0*/  SEL R35, R20.reuse, R35, !P3 ;  /* 0x0000002314237207 */ /* 0x040fe20005800000 */
[----:B------:R-:W-:Y:S01]  /*17f0*/  IMAD R31, R31, c[0x0][0x190], RZ ;  /* 0x000064001f1f7a24 */ /* 0x000fe200078e02ff */
[C---:B------:R-:W-:Y:S01]  /*1800*/  SEL R37, R20.reuse, R37, !P3 ;  /* 0x0000002514257207 */ /* 0x040fe20005800000 */
[----:B------:R-:W-:Y:S01]  /*1810*/  IMAD R33, R33, c[0x0][0x190], RZ ;  /* 0x0000640021217a24 */ /* 0x000fe200078e02ff */
[----:B------:R-:W-:Y:S01]  /*1820*/  SEL R39, R20, R39, !P3 ;  /* 0x0000002714277207 */ /* 0x000fe20005800000 */
[----:B------:R-:W-:Y:S01]  /*1830*/  IMAD R24, R24, c[0x0][0x190], RZ ;  /* 0x0000640018187a24 */ /* 0x000fe200078e02ff */
[----:B------:R-:W-:Y:S01]  /*1840*/  LEA.HI R55, R3, R26, RZ, 0x1f ;  /* 0x0000001a03377211 */ /* 0x000fe200078ff8ff */
[----:B------:R-:W-:Y:S01]  /*1850*/  IMAD R35, R35, c[0x0][0x190], RZ ;  /* 0x0000640023237a24 */ /* 0x000fe200078e02ff */
[C---:B------:R-:W-:Y:S01]  /*1860*/  SEL R41, R20.reuse, R41, !P3 ;  /* 0x0000002914297207 */ /* 0x040fe20005800000 */
        /* <DEDUP_REMOVED lines=13> */
[----:B------:R-:W-:Y:S01]  /*1940*/  LEA R146, P2, R28, c[0x0][0x160], 0x1 ;  /* 0x000058001c927a11 */ /* 0x000fe200078408ff */
[----:B------:R-:W-:Y:S01]  /*1950*/  IMAD R51, R51, c[0x0][0x190], RZ ;  /* 0x0000640033337a24 */ /* 0x000fe200078e02ff */
[----:B------:R-:W-:Y:S01]  /*1960*/  LEA R144, P3, R25, c[0x0][0x168], 0x1 ;  /* 0x00005a0019907a11 */ /* 0x000fe200078608ff */
[----:B------:R-:W-:Y:S01]  /*1970*/  IMAD R26, R26, c[0x0][0x190], RZ ;  /* 0x000064001a1a7a24 */ /* 0x000fe200078e02ff */
[----:B------:R-:W-:Y:S01]  /*1980*/  LEA R142, P4, R27, c[0x0][0x168], 0x1 ;  /* 0x00005a001b8e7a11 */ /* 0x000fe200078808ff */
[----:B------:R-:W-:Y:S01]  /*1990*/  CS2R R56, SRZ ;  /* 0x0000000000387805 */ /* 0x000fe2000001ff00 */
[----:B------:R-:W-:Y:S01]  /*19a0*/  LEA.HI.X.SX32 R147, R28, c[0x0][0x164], 0x1, P2 ;  /* 0x000059001c937a11 */ /* 0x000fe200010f0eff */
[----:B------:R-:W-:Y:S01]  /*19b0*/  CS2R R52, SRZ ;  /* 0x0000000000347805 */ /* 0x000fe2000001ff00 */
[----:B------:R-:W-:Y:S01]  /*19c0*/  LEA.HI.X.SX32 R145, R25, c[0x0][0x16c], 0x1, P3 ;  /* 0x00005b0019917a11 */ /* 0x000fe200018f0eff */
[----:B------:R-:W-:Y:S01]  /*19d0*/  CS2R R20, SRZ ;  /* 0x0000000000147805 */ /* 0x000fe2000001ff00 */
[----:B------:R-:W-:Y:S01]  /*19e0*/  LEA.HI.X.SX32 R143, R27, c[0x0][0x16c], 0x1, P4 ;  /* 0x00005b001b8f7a11 */ /* 0x000fe200020f0eff */
[----:B------:R-:W-:Y:S01]  /*19f0*/  IMAD.SHL.U32 R126, R126, 0x20, RZ ;  /* 0x000000207e7e7824 */ /* 0x000fe200078e00ff */
[----:B------:R-:W-:Y:S01]  /*1a00*/  LEA R140, P5, R29, c[0x0][0x168], 0x1 ;  /* 0x00005a001d8c7a11 */ /* 0x000fe200078a08ff */
[----:B------:R-:W-:Y:S01]  /*1a10*/  IMAD R129, R89, c[0x0][0x18c], RZ ;  /* 0x0000630059817a24 */ /* 0x000fe200078e02ff */
[----:B------:R-:W-:-:S02]  /*1a20*/  LEA R138, P6, R31, c[0x0][0x168], 0x1 ;  /* 0x00005a001f8a7a11 */ /* 0x000fc400078c08ff */
[----:B------:R-:W-:Y:S02]  /*1a30*/  LEA R136, P0, R33, c[0x0][0x168], 0x1 ;  /* 0x00005a0021887a11 */ /* 0x000fe400078008ff */
[----:B------:R-:W-:Y:S02]  /*1a40*/  LEA R134, P1, R24, c[0x0][0x168], 0x1 ;  /* 0x00005a0018867a11 */ /* 0x000fe400078208ff */
[----:B------:R-:W-:Y:S02]  /*1a50*/  LEA R104, P2, R35, c[0x0][0x168], 0x1 ;  /* 0x00005a0023687a11 */ /* 0x000fe400078408ff */
[----:B------:R-:W-:Y:S02]  /*1a60*/  LEA R106, P3, R37, c[0x0][0x168], 0x1 ;  /* 0x00005a00256a7a11 */ /* 0x000fe400078608ff */
[----:B------:R-:W-:Y:S02]  /*1a70*/  LEA R108, P4, R39, c[0x0][0x168], 0x1 ;  /* 0x00005a00276c7a11 */ /* 0x000fe400078808ff */
[----:B------:R-:W-:-:S02]  /*1a80*/  LOP3.LUT R22, R22, R55, RZ, 0x3c, !PT ;  /* 0x0000003716167212 */ /* 0x000fc400078e3cff */
[----:B------:R-:W-:Y:S01]  /*1a90*/  LEA.HI.X.SX32 R141, R29, c[0x0][0x16c], 0x1, P5 ;  /* 0x00005b001d8d7a11 */ /* 0x000fe200028f0eff */
[----:B------:R-:W-:Y:S01]  /*1aa0*/  CS2R R54, SRZ ;  /* 0x0000000000367805 */ /* 0x000fe2000001ff00 */
[----:B------:R-:W-:Y:S02]  /*1ab0*/  LEA.HI.X.SX32 R139, R31, c[0x0][0x16c], 0x1, P6 ;  /* 0x00005b001f8b7a11 */ /* 0x000fe400030f0eff */
[----:B------:R-:W-:Y:S02]  /*1ac0*/  LEA.HI.X.SX32 R137, R33, c[0x0][0x16c], 0x1, P0 ;  /* 0x00005b0021897a11 */ /* 0x000fe400000f0eff */
[----:B------:R-:W-:Y:S02]  /*1ad0*/  LEA.HI.X.SX32 R135, R24, c[0x0][0x16c], 0x1, P1 ;  /* 0x00005b0018877a11 */ /* 0x000fe400008f0eff */
[----:B------:R-:W-:Y:S02]  /*1ae0*/  LEA.HI.X.SX32 R105, R35, c[0x0][0x16c], 0x1, P2 ;  /* 0x00005b0023697a11 */ /* 0x000fe400010f0eff */
[----:B------:R-:W-:-:S02]  /*1af0*/  LEA.HI.X.SX32 R107, R37, c[0x0][0x16c], 0x1, P3 ;  /* 0x00005b00256b7a11 */ /* 0x000fc400018f0eff */
[----:B------:R-:W-:Y:S02]  /*1b00*/  LEA.HI.X.SX32 R109, R39, c[0x0][0x16c], 0x1, P4 ;  /* 0x00005b00276d7a11 */ /* 0x000fe400020f0eff */
[----:B------:R-:W-:Y:S02]  /*1b10*/  LOP3.LUT R83, R22, 0x400, R83, 0xf8, !PT ;  /* 0x0000040016537812 */ /* 0x000fe400078ef853 */
[----:B------:R-:W-:Y:S01]  /*1b20*/  LEA R94, P5, R41, c[0x0][0x168], 0x1 ;  /* 0x00005a00295e7a11 */ /* 0x000fe200078a08ff */
[----:B------:R-:W-:Y:S01]  /*1b30*/  CS2R R22, SRZ ;  /* 0x0000000000167805 */ /* 0x000fe2000001ff00 */
[----:B------:R-:W-:Y:S02]  /*1b40*/  LEA R96, P6, R43, c[0x0][0x168], 0x1 ;  /* 0x00005a002b607a11 */ /* 0x000fe400078c08ff */
[----:B------:R-:W-:Y:S02]  /*1b50*/  LEA R98, P0, R45, c[0x0][0x168], 0x1 ;  /* 0x00005a002d627a11 */ /* 0x000fe400078008ff */
[----:B------:R-:W-:-:S02]  /*1b60*/  LEA R100, P1, R47, c[0x0][0x168], 0x1 ;  /* 0x00005a002f647a11 */ /* 0x000fc400078208ff */
[----:B------:R-:W-:Y:S02]  /*1b70*/  LEA R102, P2, R49, c[0x0][0x168], 0x1 ;  /* 0x00005a0031667a11 */ /* 0x000fe400078408ff */
[----:B------:R-:W-:Y:S02]  /*1b80*/  LEA R90, P3, R51, c[0x0][0x168], 0x1 ;  /* 0x00005a00335a7a11 */ /* 0x000fe400078608ff */
[----:B------:R-:W-:Y:S02]  /*1b90*/  LEA R92, P4, R26, c[0x0][0x168], 0x1 ;  /* 0x00005a001a5c7a11 */ /* 0x000fe400078808ff */
[----:B------:R-:W-:Y:S02]  /*1ba0*/  LOP3.LUT R132, R83, 0x40, RZ, 0x3c, !PT ;  /* 0x0000004053847812 */ /* 0x000fe400078e3cff */
[----:B------:R-:W-:Y:S02]  /*1bb0*/  LEA.HI.X.SX32 R95, R41, c[0x0][0x16c], 0x1, P5 ;  /* 0x00005b00295f7a11 */ /* 0x000fe400028f0eff */
[----:B------:R-:W-:-:S02]  /*1bc0*/  LEA.HI.X.SX32 R97, R43, c[0x0][0x16c], 0x1, P6 ;  /* 0x00005b002b617a11 */ /* 0x000fc400030f0eff */
[----:B------:R-:W-:Y:S02]  /*1bd0*/  LEA.HI.X.SX32 R99, R45, c[0x0][0x16c], 0x1, P0 ;  /* 0x00005b002d637a11 */ /* 0x000fe400000f0eff */
[----:B------:R-:W-:Y:S02]  /*1be0*/  LEA.HI.X.SX32 R101, R47, c[0x0][0x16c], 0x1, P1 ;  /* 0x00005b002f657a11 */ /* 0x000fe400008f0eff */
[----:B------:R-:W-:Y:S02]  /*1bf0*/  LEA.HI.X.SX32 R103, R49, c[0x0][0x16c], 0x1, P2 ;  /* 0x00005b0031677a11 */ /* 0x000fe400010f0eff */
[----:B------:R-:W-:Y:S02]  /*1c00*/  LEA.HI.X.SX32 R91, R51, c[0x0][0x16c], 0x1, P3 ;  /* 0x00005b00335b7a11 */ /* 0x000fe400018f0eff */
[----:B------:R-:W-:Y:S02]  /*1c10*/  LEA.HI.X.SX32 R93, R26, c[0x0][0x16c], 0x1, P4 ;  /* 0x00005b001a5d7a11 */ /* 0x000fe400020f0eff */
.L_x_2:
[----:B------:R-:W-:Y:S01]  /*1c20*/  ISETP.GE.AND P0, PT, R2, UR4, PT ;  /* 0x0000000402007c0c */ /* 0x000fe2000bf06270 */
[----:B------:R-:W-:Y:S01]  /*1c30*/  IMAD.WIDE R24, R110, 0x2, R146 ;  /* 0x000000026e187825 */ /* 0x000fe200078e0292 */
[----:B------:R-:W-:-:S02]  /*1c40*/  ISETP.GE.AND P1, PT, R4, UR4, PT ;  /* 0x0000000404007c0c */ /* 0x000fc4000bf26270 */
[----:B------:R-:W-:Y:S01]  /*1c50*/  ISETP.GE.AND P2, PT, R5, UR4, PT ;  /* 0x0000000405007c0c */ /* 0x000fe2000bf46270 */
[----:B------:R-:W-:Y:S01]  /*1c60*/  IMAD.WIDE R26, R125, 0x2, R146 ;  /* 0x000000027d1a7825 */ /* 0x000fe200078e0292 */
[----:B------:R-:W-:Y:S02]  /*1c70*/  PRMT R37, RZ, 0x7610, R37 ;  /* 0x00007610ff257816 */ /* 0x000fe40000000025 */
[----:B------:R-:W-:Y:S01]  /*1c80*/  PRMT R44, RZ, 0x7610, R44 ;  /* 0x00007610ff2c7816 */ /* 0x000fe2000000002c */
[----:B------:R-:W-:Y:S01]  /*1c90*/  IMAD.WIDE R30, R124, 0x2, R146 ;  /* 0x000000027c1e7825 */ /* 0x000fe200078e0292 */
[----:B------:R-:W-:-:S03]  /*1ca0*/  PRMT R161, RZ, 0x7610, R161 ;  /* 0x00007610ffa17816 */ /* 0x000fc600000000a1 */
[----:B------:R0:W2:Y:S01]  /*1cb0*/  @!P0 LDG.E.U16 R37, [R24.64] ;  /* 0x0000000618258981 */ /* 0x0000a2000c1e1500 */
[----:B------:R-:W-:Y:S02]  /*1cc0*/  ISETP.GE.AND P0, PT, R6, UR4, PT ;  /* 0x0000000406007c0c */ /* 0x000fe4000bf06270 */
[----:B------:R-:W-:Y:S01]  /*1cd0*/  ISETP.GE.AND P3, PT, R7, UR4, PT ;  /* 0x0000000407007c0c */ /* 0x000fe2000bf66270 */
[----:B------:R1:W3:Y:S01]  /*1ce0*/  @!P1 LDG.E.U16 R44, [R26.64] ;  /* 0x000000061a2c9981 */ /* 0x0002e2000c1e1500 */
[----:B------:R-:W-:-:S03]  /*1cf0*/  ISETP.GE.AND P1, PT, R8, UR4, PT ;  /* 0x0000000408007c0c */ /* 0x000fc6000bf26270 */
[----:B------:R4:W5:Y:S01]  /*1d00*/  @!P2 LDG.E.U16 R161, [R30.64] ;  /* 0x000000061ea1a981 */ /* 0x000962000c1e1500 */
[----:B------:R-:W-:Y:S01]  /*1d10*/  ISETP.GE.AND P2, PT, R9, UR4, PT ;  /* 0x0000000409007c0c */ /* 0x000fe2000bf46270 */
[----:B0-----:R-:W-:Y:S01]  /*1d20*/  IMAD.WIDE R24, R123, 0x2, R146 ;  /* 0x000000027b187825 */ /* 0x001fe200078e0292 */
[----:B------:R-:W-:Y:S02]  /*1d30*/  PRMT R40, RZ, 0x7610, R40 ;  /* 0x00007610ff287816 */ /* 0x000fe40000000028 */
[----:B------:R-:W-:Y:S01]  /*1d40*/  PRMT R42, RZ, 0x7610, R42 ;  /* 0x00007610ff2a7816 */ /* 0x000fe2000000002a */
[----:B------:R-:W-:Y:S01]  /*1d50*/  IMAD.WIDE R46, R121, 0x2, R146 ;  /* 0x00000002792e7825 */ /* 0x000fe200078e0292 */
[----:B------:R-:W-:Y:S02]  /*1d60*/  PRMT R159, RZ, 0x7610, R159 ;  /* 0x00007610ff9f7816 */ /* 0x000fe4000000009f */
[----:B------:R0:W3:Y:S01]  /*1d70*/  @!P0 LDG.E.U16 R40, [R24.64] ;  /* 0x0000000618288981 */ /* 0x0000e2000c1e1500 */
[----:B-1----:R-:W-:Y:S01]  /*1d80*/  IMAD.WIDE R26, R120, 0x2, R146 ;  /* 0x00000002781a7825 */ /* 0x002fe200078e0292 */
[----:B------:R-:W-:-:S02]  /*1d90*/  ISETP.GE.AND P4, PT, R10, UR4, PT ;  /* 0x000000040a007c0c */ /* 0x000fc4000bf86270 */
[----:B------:R1:W3:Y:S01]  /*1da0*/  @!P1 LDG.E.U16 R42, [R46.64] ;  /* 0x000000062e2a9981 */ /* 0x0002e2000c1e1500 */
[----:B------:R-:W-:Y:S01]  /*1db0*/  ISETP.GE.AND P0, PT, R11, UR4, PT ;  /* 0x000000040b007c0c */ /* 0x000fe2000bf06270 */
[----:B------:R-:W-:Y:S01]  /*1dc0*/  IMAD.WIDE R28, R122, 0x2, R146 ;  /* 0x000000027a1c7825 */ /* 0x000fe200078e0292 */
[----:B------:R-:W-:Y:S01]  /*1dd0*/  ISETP.GE.AND P1, PT, R12, UR4, PT ;  /* 0x000000040c007c0c */ /* 0x000fe2000bf26270 */
[----:B------:R0:W3:Y:S01]  /*1de0*/  @!P2 LDG.E.U16 R159, [R26.64] ;  /* 0x000000061a9fa981 */ /* 0x0000e2000c1e1500 */
[----:B------:R-:W-:Y:S02]  /*1df0*/  ISETP.GE.AND P2, PT, R13, UR4, PT ;  /* 0x000000040d007c0c */ /* 0x000fe4000bf46270 */
[----:B------:R-:W-:Y:S01]  /*1e00*/  PRMT R39, RZ, 0x7610, R39 ;  /* 0x00007610ff277816 */ /* 0x000fe20000000027 */
[----:B----4-:R-:W-:Y:S01]  /*1e10*/  IMAD.WIDE R30, R119, 0x2, R146 ;  /* 0x00000002771e7825 */ /* 0x010fe200078e0292 */
[----:B------:R-:W-:Y:S02]  /*1e20*/  PRMT R38, RZ, 0x7610, R38 ;  /* 0x00007610ff267816 */ /* 0x000fe40000000026 */
[----:B------:R-:W-:Y:S01]  /*1e30*/  PRMT R35, RZ, 0x7610, R35 ;  /* 0x00007610ff237816 */ /* 0x000fe20000000023 */
[----:B------:R-:W-:Y:S01]  /*1e40*/  IMAD.WIDE R32, R118, 0x2, R146 ;  /* 0x0000000276207825 */ /* 0x000fe200078e0292 */
[----:B------:R4:W3:Y:S01]  /*1e50*/  @!P3 LDG.E.U16 R39, [R28.64] ;  /* 0x000000061c27b981 */ /* 0x0008e2000c1e1500 */
[----:B------:R-:W-:-:S02]  /*1e60*/  PRMT R165, RZ, 0x7610, R165 ;  /* 0x00007610ffa57816 */ /* 0x000fc400000000a5 */
[----:B------:R-:W-:Y:S01]  /*1e70*/  PRMT R157, RZ, 0x7610, R157 ;  /* 0x00007610ff9d7816 */ /* 0x000fe2000000009d */
[--C-:B0-----:R-:W-:Y:S01]  /*1e80*/  IMAD.WIDE R24, R117, 0x2, R146.reuse ;  /* 0x0000000275187825 */ /* 0x101fe200078e0292 */
[----:B------:R0:W5:Y:S04]  /*1e90*/  @!P4 LDG.E.U16 R38, [R30.64] ;  /* 0x000000061e26c981 */ /* 0x000168000c1e1500 */
[----:B------:R0:W5:Y:S01]  /*1ea0*/  @!P0 LDG.E.U16 R35, [R32.64] ;  /* 0x0000000620238981 */ /* 0x000162000c1e1500 */
[----:B----4-:R-:W-:Y:S01]  /*1eb0*/  IMAD.WIDE R28, R116, 0x2, R146 ;  /* 0x00000002741c7825 */ /* 0x010fe200078e0292 */
[----:B------:R-:W-:Y:S02]  /*1ec0*/  ISETP.GE.AND P3, PT, R14, UR4, PT ;  /* 0x000000040e007c0c */ /* 0x000fe4000bf66270 */
[----:B------:R4:W5:Y:S01]  /*1ed0*/  @!P1 LDG.E.U16 R165, [R24.64] ;  /* 0x0000000618a59981 */ /* 0x000962000c1e1500 */
[----:B------:R-:W-:-:S02]  /*1ee0*/  ISETP.GE.AND P0, PT, R15, UR4, PT ;  /* 0x000000040f007c0c */ /* 0x000fc4000bf06270 */
[----:B------:R-:W-:Y:S01]  /*1ef0*/  ISETP.GE.AND P1, PT, R16, UR4, PT ;  /* 0x0000000410007c0c */ /* 0x000fe2000bf26270 */
[----:B------:R0:W5:Y:S01]  /*1f00*/  @!P2 LDG.E.U16 R157, [R28.64] ;  /* 0x000000061c9da981 */ /* 0x000162000c1e1500 */
[----:B------:R-:W-:Y:S02]  /*1f10*/  ISETP.GE.AND P4, PT, R17, UR4, PT ;  /* 0x0000000411007c0c */ /* 0x000fe4000bf86270 */
[----:B------:R-:W-:Y:S01]  /*1f20*/  ISETP.GE.AND P2, PT, R18, UR4, PT ;  /* 0x0000000412007c0c */ /* 0x000fe2000bf46270 */
[----:B------:R-:W-:Y:S01]  /*1f30*/  IMAD.WIDE R48, R115, 0x2, R146 ;  /* 0x0000000273307825 */ /* 0x000fe200078e0292 */
[----:B------:R-:W-:Y:S02]  /*1f40*/  PRMT R36, RZ, 0x7610, R36 ;  /* 0x00007610ff247816 */ /* 0x000fe40000000024 */
[----:B-1----:R-:W-:Y:S01]  /*1f50*/  PRMT R46, RZ, 0x7610, R46 ;  /* 0x00007610ff2e7816 */ /* 0x002fe2000000002e */
[----:B------:R-:W-:Y:S01]  /*1f60*/  IMAD.WIDE R26, R114, 0x2, R146 ;  /* 0x00000002721a7825 */ /* 0x000fe200078e0292 */
[----:B------:R-:W-:-:S02]  /*1f70*/  PRMT R163, RZ, 0x7610, R163 ;  /* 0x00007610ffa37816 */ /* 0x000fc400000000a3 */
[----:B------:R-:W-:Y:S01]  /*1f80*/  PRMT R155, RZ, 0x7610, R155 ;  /* 0x00007610ff9b7816 */ /* 0x000fe2000000009b */
[----:B0-----:R-:W-:Y:S01]  /*1f90*/  IMAD.WIDE R30, R113, 0x2, R146 ;  /* 0x00000002711e7825 */ /* 0x001fe200078e0292 */
[----:B------:R-:W-:Y:S01]  /*1fa0*/  PRMT R34, RZ, 0x7610, R34 ;  /* 0x00007610ff227816 */ /* 0x000fe20000000022 */
[----:B------:R0:W5:Y:S02]  /*1fb0*/  @!P3 LDG.E.U16 R36, [R48.64] ;  /* 0x000000063024b981 */ /* 0x000164000c1e1500 */
[--C-:B------:R-:W-:Y:S02]  /*1fc0*/  IMAD.WIDE R32, R112, 0x2, R146.reuse ;  /* 0x0000000270207825 */ /* 0x100fe400078e0292 */
[----:B------:R1:W5:Y:S02]  /*1fd0*/  @!P0 LDG.E.U16 R46, [R26.64] ;  /* 0x000000061a2e8981 */ /* 0x000364000c1e1500 */
[----:B----4-:R-:W-:Y:S02]  /*1fe0*/  IMAD.WIDE R24, R111, 0x2, R146 ;  /* 0x000000026f187825 */ /* 0x010fe400078e0292 */
[----:B------:R4:W5:Y:S04]  /*1ff0*/  @!P1 LDG.E.U16 R163, [R30.64] ;  /* 0x000000061ea39981 */ /* 0x000968000c1e1500 */
[----:B------:R0:W5:Y:S04]  /*2000*/  @!P4 LDG.E.U16 R155, [R32.64] ;  /* 0x00000006209bc981 */ /* 0x000168000c1e1500 */
[----:B------:R0:W5:Y:S04]  /*2010*/  @!P2 LDG.E.U16 R34, [R24.64] ;  /* 0x000000061822a981 */ /* 0x000168000c1e1500 */
[----:B------:R-:W-:Y:S01]  /*2020*/  BAR.SYNC.DEFER_BLOCKING 0x0 ;  /* 0x0000000000007b1d */ /* 0x000fe20000010000 */
[----:B------:R-:W-:Y:S01]  /*2030*/  ISETP.GE.AND P0, PT, R89, UR4, PT ;  /* 0x0000000459007c0c */ /* 0x000fe2000bf06270 */
[----:B------:R-:W-:Y:S01]  /*2040*/  IMAD.WIDE R28, R129, 0x2, R92 ;  /* 0x00000002811c7825 */ /* 0x000fe200078e025c */
[----:B------:R-:W-:-:S02]  /*2050*/  PRMT R153, RZ, 0x7610, R153 ;  /* 0x00007610ff997816 */ /* 0x000fc40000000099 */
[----:B------:R-:W-:Y:S01]  /*2060*/  PRMT R41, RZ, 0x7610, R41 ;  /* 0x00007610ff297816 */ /* 0x000fe20000000029 */
[C---:B-1----:R-:W-:Y:S01]  /*2070*/  IMAD.WIDE R26, R129.reuse, 0x2, R90 ;  /* 0x00000002811a7825 */ /* 0x042fe200078e025a */
[----:B------:R-:W-:Y:S02]  /*2080*/  PRMT R151, RZ, 0x7610, R151 ;  /* 0x00007610ff977816 */ /* 0x000fe40000000097 */
[----:B------:R-:W-:Y:S01]  /*2090*/  PRMT R85, RZ, 0x7610, R85 ;  /* 0x00007610ff557816 */ /* 0x000fe20000000055 */
[C---:B----4-:R-:W-:Y:S01]  /*20a0*/  IMAD.WIDE R30, R129.reuse, 0x2, R96 ;  /* 0x00000002811e7825 */ /* 0x050fe200078e0260 */
[----:B------:R-:W-:Y:S02]  /*20b0*/  PRMT R149, RZ, 0x7610, R149 ;  /* 0x00007610ff957816 */ /* 0x000fe40000000095 */
[----:B------:R-:W-:Y:S01]  /*20c0*/  PRMT R47, RZ, 0x7610, R47 ;  /* 0x00007610ff2f7816 */ /* 0x000fe2000000002f */
[----:B0-----:R-:W-:Y:S01]  /*20d0*/  IMAD.WIDE R32, R129, 0x2, R94 ;  /* 0x0000000281207825 */ /* 0x001fe200078e025e */
[----:B------:R-:W-:-:S02]  /*20e0*/  PRMT R51, RZ, 0x7610, R51 ;  /* 0x00007610ff337816 */ /* 0x000fc40000000033 */
[----:B------:R-:W-:Y:S01]  /*20f0*/  PRMT R45, RZ, 0x7610, R45 ;  /* 0x00007610ff2d7816 */ /* 0x000fe2000000002d */
[----:B------:R0:W4:Y:S04]  /*2100*/  @!P0 LDG.E.U16 R153, [R28.64] ;  /* 0x000000061c998981 */ /* 0x000128000c1e1500 */
[----:B------:R1:W4:Y:S01]  /*2110*/  @!P0 LDG.E.U16 R41, [R26.64] ;  /* 0x000000061a298981 */ /* 0x000322000c1e1500 */
[----:B------:R-:W-:Y:S01]  /*2120*/  PRMT R87, RZ, 0x7610, R87 ;  /* 0x00007610ff577816 */ /* 0x000fe20000000057 */
[C---:B------:R-:W-:Y:S01]  /*2130*/  IMAD.WIDE R24, R129.reuse, 0x2, R102 ;  /* 0x0000000281187825 */ /* 0x040fe200078e0266 */
[----:B------:R-:W-:Y:S01]  /*2140*/  PRMT R49, RZ, 0x7610, R49 ;  /* 0x00007610ff317816 */ /* 0x000fe20000000031 */
[----:B------:R1:W4:Y:S02]  /*2150*/  @!P0 LDG.E.U16 R149, [R30.64] ;  /* 0x000000061e958981 */ /* 0x000324000c1e1500 */
[C---:B0-----:R-:W-:Y:S01]  /*2160*/  IMAD.WIDE R28, R129.reuse, 0x2, R98 ;  /* 0x00000002811c7825 */ /* 0x041fe200078e0262 */
[----:B------:R-:W-:Y:S01]  /*2170*/  PRMT R43, RZ, 0x7610, R43 ;  /* 0x00007610ff2b7816 */ /* 0x000fe2000000002b */
[----:B------:R0:W4:Y:S02]  /*2180*/  @!P0 LDG.E.U16 R47, [R32.64] ;  /* 0x00000006202f8981 */ /* 0x000124000c1e1500 */
[----:B-1----:R-:W-:-:S02]  /*2190*/  IMAD.WIDE R26, R129, 0x2, R100 ;  /* 0x00000002811a7825 */ /* 0x002fc400078e0264 */
[----:B------:R1:W4:Y:S02]  /*21a0*/  @!P0 LDG.E.U16 R85, [R28.64] ;  /* 0x000000061c558981 */ /* 0x000324000c1e1500 */
[C---:B------:R-:W-:Y:S02]  /*21b0*/  IMAD.WIDE R30, R129.reuse, 0x2, R104 ;  /* 0x00000002811e7825 */ /* 0x040fe400078e0268 */
[----:B------:R1:W4:Y:S02]  /*21c0*/  @!P0 LDG.E.U16 R151, [R26.64] ;  /* 0x000000061a978981 */ /* 0x000324000c1e1500 */
[C---:B0-----:R-:W-:Y:S01]  /*21d0*/  IMAD.WIDE R32, R129.reuse, 0x2, R134 ;  /* 0x0000000281207825 */ /* 0x041fe200078e0286 */
[----:B------:R-:W-:Y:S01]  /*21e0*/  PRMT R50, RZ, 0x7610, R50 ;  /* 0x00007610ff327816 */ /* 0x000fe20000000032 */
[----:B------:R0:W4:Y:S02]  /*21f0*/  @!P0 LDG.E.U16 R87, [R24.64] ;  /* 0x0000000618578981 */ /* 0x000124000c1e1500 */
[C---:B-1----:R-:W-:Y:S01]  /*2200*/  IMAD.WIDE R28, R129.reuse, 0x2, R106 ;  /* 0x00000002811c7825 */ /* 0x042fe200078e026a */
[----:B------:R-:W-:Y:S01]  /*2210*/  PRMT R150, RZ, 0x7610, R150 ;  /* 0x00007610ff967816 */ /* 0x000fe20000000096 */
[----:B------:R1:W4:Y:S02]  /*2220*/  @!P0 LDG.E.U16 R49, [R30.64] ;  /* 0x000000061e318981 */ /* 0x000324000c1e1500 */
[C---:B------:R-:W-:Y:S01]  /*2230*/  IMAD.WIDE R26, R129.reuse, 0x2, R108 ;  /* 0x00000002811a7825 */ /* 0x040fe200078e026c */
[----:B------:R-:W-:Y:S01]  /*2240*/  PRMT R48, RZ, 0x7610, R48 ;  /* 0x00007610ff307816 */ /* 0x000fe20000000030 */
[----:B------:R1:W4:Y:S01]  /*2250*/  @!P0 LDG.E.U16 R45, [R28.64] ;  /* 0x000000061c2d8981 */ /* 0x000322000c1e1500 */
[----:B------:R-:W-:Y:S01]  /*2260*/  PRMT R148, RZ, 0x7610, R148 ;  /* 0x00007610ff947816 */ /* 0x000fe20000000094 */
[C---:B0-----:R-:W-:Y:S01]  /*2270*/  IMAD.WIDE R24, R129.reuse, 0x2, R136 ;  /* 0x0000000281187825 */ /* 0x041fe200078e0288 */
[----:B------:R-:W-:Y:S01]  /*2280*/  PRMT R152, RZ, 0x7610, R152 ;  /* 0x00007610ff987816 */ /* 0x000fe20000000098 */
[----:B------:R0:W4:Y:S02]  /*2290*/  @!P0 LDG.E.U16 R51, [R26.64] ;  /* 0x000000061a338981 */ /* 0x000124000c1e1500 */
[----:B-1----:R-:W-:-:S02]  /*22a0*/  IMAD.WIDE R30, R129, 0x2, R140 ;  /* 0x00000002811e7825 */ /* 0x002fc400078e028c */
[----:B------:R1:W4:Y:S02]  /*22b0*/  @!P0 LDG.E.U16 R43, [R32.64] ;  /* 0x00000006202b8981 */ /* 0x000324000c1e1500 */
[C---:B------:R-:W-:Y:S02]  /*22c0*/  IMAD.WIDE R28, R129.reuse, 0x2, R142 ;  /* 0x00000002811c7825 */ /* 0x040fe400078e028e */
[----:B------:R-:W4:Y:S02]  /*22d0*/  @!P0 LDG.E.U16 R48, [R24.64] ;  /* 0x0000000618308981 */ /* 0x000f24000c1e1500 */
[C---:B0-----:R-:W-:Y:S02]  /*22e0*/  IMAD.WIDE R26, R129.reuse, 0x2, R138 ;  /* 0x00000002811a7825 */ /* 0x041fe400078e028a */
[----:B------:R-:W4:Y:S02]  /*22f0*/  @!P0 LDG.E.U16 R150, [R28.64] ;  /* 0x000000061c968981 */ /* 0x000f24000c1e1500 */
[----:B-1----:R-:W-:-:S02]  /*2300*/  IMAD.WIDE R32, R129, 0x2, R144 ;  /* 0x0000000281207825 */ /* 0x002fc400078e0290 */
[----:B------:R-:W4:Y:S04]  /*2310*/  @!P0 LDG.E.U16 R50, [R26.64] ;  /* 0x000000061a328981 */ /* 0x000f28000c1e1500 */
[----:B------:R-:W4:Y:S04]  /*2320*/  @!P0 LDG.E.U16 R148, [R30.64] ;  /* 0x000000061e948981 */ /* 0x000f28000c1e1500 */
[----:B------:R-:W4:Y:S01]  /*2330*/  @!P0 LDG.E.U16 R152, [R32.64] ;  /* 0x0000000620988981 */ /* 0x000f22000c1e1500 */
[----:B------:R-:W-:-:S04]  /*2340*/  IADD3 R133, R133, -0x1, RZ ;  /* 0xffffffff85857810 */ /* 0x000fc80007ffe0ff */
[----:B------:R-:W-:Y:S01]  /*2350*/  ISETP.NE.U32.AND P0, PT, R133, RZ, PT ;  /* 0x000000ff8500720c */ /* 0x000fe20003f05070 */
[----:B------:R-:W-:Y:S01]  /*2360*/  UIADD3 UR4, UR4, -0x20, URZ ;  /* 0xffffffe004047890 */ /* 0x000fe2000fffe03f */
[----:B------:R-:W-:-:S04]  /*2370*/  IMAD.WIDE R144, R127, 0x2, R144 ;  /* 0x000000027f907825 */ /* 0x000fc800078e0290 */
[----:B------:R-:W-:-:S04]  /*2380*/  IMAD.WIDE R142, R127, 0x2, R142 ;  /* 0x000000027f8e7825 */ /* 0x000fc800078e028e */
[----:B------:R-:W-:-:S04]  /*2390*/  IMAD.WIDE R140, R127, 0x2, R140 ;  /* 0x000000027f8c7825 */ /* 0x000fc800078e028c */
[----:B------:R-:W-:-:S04]  /*23a0*/  IMAD.WIDE R138, R127, 0x2, R138 ;  /* 0x000000027f8a7825 */ /* 0x000fc800078e028a */
[----:B------:R-:W-:-:S04]  /*23b0*/  IMAD.WIDE R136, R127, 0x2, R136 ;  /* 0x000000027f887825 */ /* 0x000fc800078e0288 */
[----:B------:R-:W-:-:S04]  /*23c0*/  IMAD.WIDE R134, R127, 0x2, R134 ;  /* 0x000000027f867825 */ /* 0x000fc800078e0286 */
[C---:B------:R-:W-:Y:S01]  /*23d0*/  IMAD.WIDE R104, R127.reuse, 0x2, R104 ;  /* 0x000000027f687825 */ /* 0x040fe200078e0268 */
[----:B--2---:R-:W-:Y:S04]  /*23e0*/  STS.U16 [R82], R37 ;  /* 0x0000002552007388 */ /* 0x004fe80000000400 */
[----:B---3--:R-:W-:Y:S04]  /*23f0*/  STS.U16 [R82+0x400], R39 ;  /* 0x0004002752007388 */ /* 0x008fe80000000400 */
[----:B-----5:R-:W-:Y:S04]  /*2400*/  STS.U16 [R82+0x800], R35 ;  /* 0x0008002352007388 */ /* 0x020fe80000000400 */
[----:B------:R-:W-:Y:S04]  /*2410*/  STS.U16 [R82+0xc00], R46 ;  /* 0x000c002e52007388 */ /* 0x000fe80000000400 */
        /* <DEDUP_REMOVED lines=12> */
[----:B----4-:R-:W-:Y:S04]  /*24e0*/  STS.U16 [R82+0x1000], R153 ;  /* 0x0010009952007388 */ /* 0x010fe80000000400 */
        /* <DEDUP_REMOVED lines=15> */
[----:B------:R-:W-:Y:S06]  /*25e0*/  BAR.SYNC.DEFER_BLOCKING 0x0 ;  /* 0x0000000000007b1d */ /* 0x000fec0000010000 */
[----:B------:R-:W-:Y:S04]  /*25f0*/  LDSM.16.MT88.4 R84, [R83] ;  /* 0x000000005354783b */ /* 0x000fe80000004200 */
[----:B------:R-:W0:Y:S04]  /*2600*/  LDSM.16.M88.4 R44, [R88+0x1000] ;  /* 0x00100000582c783b */ /* 0x000e280000000200 */
[----:B------:R-:W1:Y:S04]  /*2610*/  LDSM.16.M88.4 R40, [R88+0x1400] ;  /* 0x001400005828783b */ /* 0x000e680000000200 */
[----:B------:R-:W2:Y:S04]  /*2620*/  LDSM.16.M88.4 R36, [R88+0x1800] ;  /* 0x001800005824783b */ /* 0x000ea80000000200 */
[----:B------:R-:W3:Y:S04]  /*2630*/  LDSM.16.M88.4 R32, [R88+0x1c00] ;  /* 0x001c00005820783b */ /* 0x000ee80000000200 */
[----:B------:R-:W4:Y:S04]  /*2640*/  LDSM.16.MT88.4 R28, [R132] ;  /* 0x00000000841c783b */ /* 0x000f280000004200 */
[----:B------:R-:W5:Y:S04]  /*2650*/  LDSM.16.MT88.4 R24, [R83+0x800] ;  /* 0x000800005318783b */ /* 0x000f680000004200 */
[----:B------:R-:W3:Y:S01]  /*2660*/  LDSM.16.MT88.4 R48, [R132+0x800] ;  /* 0x000800008430783b */ /* 0x000ee20000004200 */
[C---:B0-----:R-:W-:Y:S08]  /*2670*/  HMMA.16816.F32 R76, R84.reuse, R44, R76 ;  /* 0x0000002c544c723c */ /* 0x041ff0000000184c */
[C---:B-1----:R-:W-:Y:S08]  /*2680*/  HMMA.16816.F32 R72, R84.reuse, R40, R72 ;  /* 0x000000285448723c */ /* 0x042ff00000001848 */
[C---:B--2---:R-:W-:Y:S08]  /*2690*/  HMMA.16816.F32 R68, R84.reuse, R36, R68 ;  /* 0x000000245444723c */ /* 0x044ff00000001844 */
[----:B---3--:R-:W-:Y:S08]  /*26a0*/  HMMA.16816.F32 R64, R84, R32, R64 ;  /* 0x000000205440723c */ /* 0x008ff00000001840 */
[C---:B----4-:R-:W-:Y:S08]  /*26b0*/  HMMA.16816.F32 R60, R28.reuse, R44, R60 ;  /* 0x0000002c1c3c723c */ /* 0x050ff0000000183c */
[C---:B------:R-:W-:Y:S08]  /*26c0*/  HMMA.16816.F32 R56, R28.reuse, R40, R56 ;  /* 0x000000281c38723c */ /* 0x040ff00000001838 */
[C---:B------:R-:W-:Y:S08]  /*26d0*/  HMMA.16816.F32 R52, R28.reuse, R36, R52 ;  /* 0x000000241c34723c */ /* 0x040ff00000001834 */
[----:B------:R-:W-:Y:S01]  /*26e0*/  HMMA.16816.F32 R20, R28, R32, R20 ;  /* 0x000000201c14723c */ /* 0x000fe20000001814 */
[----:B------:R-:W-:-:S04]  /*26f0*/  IMAD.WIDE R106, R127, 0x2, R106 ;  /* 0x000000027f6a7825 */ /* 0x000fc800078e026a */
[----:B------:R-:W-:-:S03]  /*2700*/  IMAD.WIDE R108, R127, 0x2, R108 ;  /* 0x000000027f6c7825 */ /* 0x000fc600078e026c */
[----:B-----5:R-:W-:Y:S01]  /*2710*/  HMMA.16816.F32 R76, R24, R46, R76 ;  /* 0x0000002e184c723c */ /* 0x020fe2000000184c */
[----:B------:R-:W-:-:S04]  /*2720*/  IMAD.WIDE R94, R127, 0x2, R94 ;  /* 0x000000027f5e7825 */ /* 0x000fc800078e025e */
[----:B------:R-:W-:-:S03]  /*2730*/  IMAD.WIDE R96, R127, 0x2, R96 ;  /* 0x000000027f607825 */ /* 0x000fc600078e0260 */
[----:B------:R-:W-:Y:S01]  /*2740*/  HMMA.16816.F32 R72, R24, R42, R72 ;  /* 0x0000002a1848723c */ /* 0x000fe20000001848 */
        /* <DEDUP_REMOVED lines=8> */
[C---:B------:R-:W-:Y:S08]  /*27d0*/  HMMA.16816.F32 R60, R48.reuse, R46, R60 ;  /* 0x0000002e303c723c */ /* 0x040ff0000000183c */
[C---:B------:R-:W-:Y:S08]  /*27e0*/  HMMA.16816.F32 R56, R48.reuse, R42, R56 ;  /* 0x0000002a3038723c */ /* 0x040ff00000001838 */
[C---:B------:R-:W-:Y:S08]  /*27f0*/  HMMA.16816.F32 R52, R48.reuse, R38, R52 ;  /* 0x000000263034723c */ /* 0x040ff00000001834 */
[----:B------:R-:W-:Y:S01]  /*2800*/  HMMA.16816.F32 R20, R48, R34, R20 ;  /* 0x000000223014723c */ /* 0x000fe20000001814 */
[----:B------:R-:W-:Y:S07]  /*2810*/  @P0 BRA `(.L_x_2) ;  /* 0xfffff40000000947 */ /* 0x000fee000383ffff */
[----:B------:R-:W-:-:S08]  /*2820*/  NOP ;  /* 0x0000000000007918 */ /* 0x000fd00000000000 */
[----:B------:R-:W-:Y:S02]  /*2830*/  F2FP.PACK_AB R4, R59, R63 ;  /* 0x0000003f3b04723e */ /* 0x000fe400000000ff */
[----:B------:R-:W-:-:S02]  /*2840*/  F2FP.PACK_AB R6, R75, R79 ;  /* 0x0000004f4b06723e */ /* 0x000fc400000000ff */
[----:B------:R-:W-:Y:S02]  /*2850*/  F2FP.PACK_AB R8, R57, R61 ;  /* 0x0000003d3908723e */ /* 0x000fe400000000ff */
[----:B------:R-:W-:Y:S02]  /*2860*/  F2FP.PACK_AB R10, R73, R77 ;  /* 0x0000004d490a723e */ /* 0x000fe400000000ff */
[----:B------:R-:W-:Y:S02]  /*2870*/  F2FP.PACK_AB R5, R23, R55 ;  /* 0x000000371705723e */ /* 0x000fe400000000ff */
[----:B------:R-:W-:Y:S02]  /*2880*/  F2FP.PACK_AB R59, R22, R54 ;  /* 0x00000036163b723e */ /* 0x000fe400000000ff */
        /* <DEDUP_REMOVED lines=10> */
.L_x_1:
[----:B------:R-:W-:Y:S01]  /*2930*/  SHF.R.S32.HI R12, RZ, 0x4, R0 ;  /* 0x00000004ff0c7819 */ /* 0x000fe20000011400 */
[C---:B------:R-:W-:Y:S01]  /*2940*/  IMAD.SHL.U32 R13, R0.reuse, 0x20, RZ ;  /* 0x00000020000d7824 */ /* 0x040fe200078e00ff */
[----:B------:R-:W-:Y:S01]  /*2950*/  BAR.SYNC.DEFER_BLOCKING 0x0 ;  /* 0x0000000000007b1d */ /* 0x000fe20000010000 */
[----:B------:R-:W-:Y:S02]  /*2960*/  LOP3.LUT R14, R0, 0xc, RZ, 0xc0, !PT ;  /* 0x0000000c000e7812 */ /* 0x000fe400078ec0ff */
[----:B------:R-:W-:Y:S02]  /*2970*/  SGXT R12, R12, 0x1 ;  /* 0x000000010c0c781a */ /* 0x000fe40000000200 */
[----:B------:R-:W-:Y:S02]  /*2980*/  LOP3.LUT R0, R13, 0x400, RZ, 0xc0, !PT ;  /* 0x000004000d007812 */ /* 0x000fe400078ec0ff */
[----:B------:R-:W-:-:S02]  /*2990*/  LOP3.LUT R12, R12, 0x808, RZ, 0xc0, !PT ;  /* 0x000008080c0c7812 */ /* 0x000fc400078ec0ff */
[----:B------:R-:W-:Y:S01]  /*29a0*/  LOP3.LUT R15, R13, 0x60, RZ, 0xc0, !PT ;  /* 0x000000600d0f7812 */ /* 0x000fe200078ec0ff */
[----:B------:R-:W-:Y:S01]  /*29b0*/  IMAD R0, R3, 0x2, R0 ;  /* 0x0000000203007824 */ /* 0x000fe200078e0200 */
[----:B------:R-:W-:Y:S02]  /*29c0*/  LOP3.LUT R3, R12, 0x78, R81, 0x78, !PT ;  /* 0x000000780c037812 */ /* 0x000fe400078e7851 */
[----:B------:R-:W-:Y:S01]  /*29d0*/  LOP3.LUT R81, R81, 0x380, RZ, 0xc0, !PT ;  /* 0x0000038051517812 */ /* 0x000fe200078ec0ff */
[----:B------:R-:W-:Y:S01]  /*29e0*/  IMAD R15, R14, 0x200, R15 ;  /* 0x000002000e0f7824 */ /* 0x000fe200078e020f */
[----:B------:R-:W-:Y:S01]  /*29f0*/  ISETP.GE.AND P0, PT, R80, c[0x0][0x178], PT ;  /* 0x00005e0050007a0c */ /* 0x000fe20003f06270 */
[----:B------:R-:W-:Y:S01]  /*2a00*/  IMAD.IADD R12, R0, 0x1, R3 ;  /* 0x00000001000c7824 */ /* 0x000fe200078e0203 */
[C---:B------:R-:W-:Y:S01]  /*2a10*/  LOP3.LUT R3, R19.reuse, 0x3c, R2, 0xfe, !PT ;  /* 0x0000003c13037812 */ /* 0x040fe200078efe02 */
[----:B------:R-:W-:Y:S01]  /*2a20*/  IMAD R14, R14, 0x2, R15 ;  /* 0x000000020e0e7824 */ /* 0x000fe200078e020f */
[----:B------:R-:W-:Y:S01]  /*2a30*/  LOP3.LUT R0, R19, R2, RZ, 0xfc, !PT ;  /* 0x0000000213007212 */ /* 0x000fe200078efcff */
[----:B------:R-:W-:Y:S01]  /*2a40*/  IMAD R80, R80, c[0x0][0x194], RZ ;  /* 0x0000650050507a24 */ /* 0x000fe200078e02ff */
[----:B------:R-:W-:Y:S01]  /*2a50*/  LOP3.LUT R13, R12, 0x10, RZ, 0x3c, !PT ;  /* 0x000000100c0d7812 */ /* 0x000fe200078e3cff */
[----:B------:R-:W-:Y:S01]  /*2a60*/  IMAD.IADD R81, R81, 0x1, R14 ;  /* 0x0000000151517824 */ /* 0x000fe200078e020e */
[C-C-:B------:R-:W-:Y:S01]  /*2a70*/  LOP3.LUT R28, R19.reuse, 0x3a, R2.reuse, 0xfe, !PT ;  /* 0x0000003a131c7812 */ /* 0x140fe200078efe02 */
[----:B------:R-:W-:Y:S01]  /*2a80*/  STS.64 [R12], R72 ;  /* 0x000000480c007388 */ /* 0x000fe20000000a00 */
[----:B------:R-:W-:-:S02]  /*2a90*/  LOP3.LUT R29, R19, 0x38, R2, 0xfe, !PT ;  /* 0x00000038131d7812 */ /* 0x000fc400078efe02 */
[C---:B------:R-:W-:Y:S01]  /*2aa0*/  LOP3.LUT R15, R81.reuse, 0x10, RZ, 0x3c, !PT ;  /* 0x00000010510f7812 */ /* 0x040fe200078e3cff */
[----:B------:R0:W-:Y:S01]  /*2ab0*/  STS.64 [R12+0x200], R10 ;  /* 0x0002000a0c007388 */ /* 0x0001e20000000a00 */
[----:B------:R-:W-:Y:S02]  /*2ac0*/  LOP3.LUT R17, R81, 0x18, RZ, 0x3c, !PT ;  /* 0x0000001851117812 */ /* 0x000fe400078e3cff */
[C-C-:B------:R-:W-:Y:S01]  /*2ad0*/  LOP3.LUT R30, R19.reuse, 0x36, R2.reuse, 0xfe, !PT ;  /* 0x00000036131e7812 */ /* 0x140fe200078efe02 */
[----:B------:R-:W-:Y:S01]  /*2ae0*/  STS.64 [R12+0x100], R56 ;  /* 0x000100380c007388 */ /* 0x000fe20000000a00 */
[C-C-:B------:R-:W-:Y:S02]  /*2af0*/  LOP3.LUT R31, R19.reuse, 0x34, R2.reuse, 0xfe, !PT ;  /* 0x00000034131f7812 */ /* 0x140fe400078efe02 */
[C-C-:B------:R-:W-:Y:S01]  /*2b00*/  LOP3.LUT R32, R19.reuse, 0x32, R2.reuse, 0xfe, !PT ;  /* 0x0000003213207812 */ /* 0x140fe200078efe02 */
[----:B------:R-:W-:Y:S01]  /*2b10*/  STS.64 [R12+0x300], R8 ;  /* 0x000300080c007388 */ /* 0x000fe20000000a00 */
[----:B------:R-:W-:-:S02]  /*2b20*/  LOP3.LUT R33, R19, 0x30, R2, 0xfe, !PT ;  /* 0x0000003013217812 */ /* 0x000fc400078efe02 */
[--C-:B------:R-:W-:Y:S01]  /*2b30*/  LOP3.LUT R34, R19, 0x2e, R2.reuse, 0xfe, !PT ;  /* 0x0000002e13227812 */ /* 0x100fe200078efe02 */
[----:B------:R-:W-:Y:S01]  /*2b40*/  STS.64 [R13+0x1000], R74 ;  /* 0x0010004a0d007388 */ /* 0x000fe20000000a00 */
[----:B0-----:R-:W-:Y:S02]  /*2b50*/  LOP3.LUT R10, R81, 0x8, RZ, 0x3c, !PT ;  /* 0x00000008510a7812 */ /* 0x001fe400078e3cff */
[C-C-:B------:R-:W-:Y:S01]  /*2b60*/  LOP3.LUT R48, R19.reuse, 0x2c, R2.reuse, 0xfe, !PT ;  /* 0x0000002c13307812 */ /* 0x140fe200078efe02 */
[----:B------:R-:W-:Y:S01]  /*2b70*/  STS.64 [R13+0x1200], R6 ;  /* 0x001200060d007388 */ /* 0x000fe20000000a00 */
[C-C-:B------:R-:W-:Y:S02]  /*2b80*/  LOP3.LUT R50, R19.reuse, 0x2a, R2.reuse, 0xfe, !PT ;  /* 0x0000002a13327812 */ /* 0x140fe400078efe02 */
[C-C-:B------:R-:W-:Y:S01]  /*2b90*/  LOP3.LUT R51, R19.reuse, 0x28, R2.reuse, 0xfe, !PT ;  /* 0x0000002813337812 */ /* 0x140fe200078efe02 */
[----:B------:R-:W-:Y:S01]  /*2ba0*/  STS.64 [R13+0x1100], R58 ;  /* 0x0011003a0d007388 */ /* 0x000fe20000000a00 */
[----:B------:R-:W-:-:S02]  /*2bb0*/  LOP3.LUT R52, R19, 0x26, R2, 0xfe, !PT ;  /* 0x0000002613347812 */ /* 0x000fc400078efe02 */
[C-C-:B------:R-:W-:Y:S01]  /*2bc0*/  LOP3.LUT R53, R19.reuse, 0x24, R2.reuse, 0xfe, !PT ;  /* 0x0000002413357812 */ /* 0x140fe200078efe02 */
[----:B------:R-:W-:Y:S01]  /*2bd0*/  STS.64 [R13+0x1300], R4 ;  /* 0x001300040d007388 */ /* 0x000fe20000000a00 */
[C-C-:B------:R-:W-:Y:S02]  /*2be0*/  LOP3.LUT R54, R19.reuse, 0x22, R2.reuse, 0xfe, !PT ;  /* 0x0000002213367812 */ /* 0x140fe400078efe02 */
[C-C-:B------:R-:W-:Y:S01]  /*2bf0*/  LOP3.LUT R55, R19.reuse, 0x20, R2.reuse, 0xfe, !PT ;  /* 0x0000002013377812 */ /* 0x140fe200078efe02 */
[----:B------:R-:W-:Y:S01]  /*2c00*/  BAR.SYNC.DEFER_BLOCKING 0x0 ;  /* 0x0000000000007b1d */ /* 0x000fe20000010000 */
[C-C-:B------:R-:W-:Y:S02]  /*2c10*/  LOP3.LUT R46, R19.reuse, 0x3e, R2.reuse, 0xfe, !PT ;  /* 0x0000003e132e7812 */ /* 0x140fe400078efe02 */
[C-C-:B------:R-:W-:Y:S02]  /*2c20*/  LOP3.LUT R35, R19.reuse, 0x1e, R2.reuse, 0xfe, !PT ;  /* 0x0000001e13237812 */ /* 0x140fe400078efe02 */
[----:B------:R-:W-:-:S02]  /*2c30*/  LOP3.LUT R36, R19, 0x1c, R2, 0xfe, !PT ;  /* 0x0000001c13247812 */ /* 0x000fc400078efe02 */
[C-C-:B------:R-:W-:Y:S02]  /*2c40*/  LOP3.LUT R37, R19.reuse, 0x1a, R2.reuse, 0xfe, !PT ;  /* 0x0000001a13257812 */ /* 0x140fe400078efe02 */
[C-C-:B------:R-:W-:Y:S02]  /*2c50*/  LOP3.LUT R38, R19.reuse, 0x18, R2.reuse, 0xfe, !PT ;  /* 0x0000001813267812 */ /* 0x140fe400078efe02 */
[C-C-:B------:R-:W-:Y:S02]  /*2c60*/  LOP3.LUT R39, R19.reuse, 0x16, R2.reuse, 0xfe, !PT ;  /* 0x0000001613277812 */ /* 0x140fe400078efe02 */
[C-C-:B------:R-:W-:Y:S02]  /*2c70*/  LOP3.LUT R40, R19.reuse, 0x14, R2.reuse, 0xfe, !PT ;  /* 0x0000001413287812 */ /* 0x140fe400078efe02 */
[C-C-:B------:R-:W-:Y:S02]  /*2c80*/  LOP3.LUT R41, R19.reuse, 0x12, R2.reuse, 0xfe, !PT ;  /* 0x0000001213297812 */ /* 0x140fe400078efe02 */
[----:B------:R-:W-:-:S02]  /*2c90*/  LOP3.LUT R42, R19, 0x10, R2, 0xfe, !PT ;  /* 0x00000010132a7812 */ /* 0x000fc400078efe02 */
[C-C-:B------:R-:W-:Y:S02]  /*2ca0*/  LOP3.LUT R43, R19.reuse, 0xe, R2.reuse, 0xfe, !PT ;  /* 0x0000000e132b7812 */ /* 0x140fe400078efe02 */
[C-C-:B------:R-:W-:Y:S02]  /*2cb0*/  LOP3.LUT R27, R19.reuse, 0xc, R2.reuse, 0xfe, !PT ;  /* 0x0000000c131b7812 */ /* 0x140fe400078efe02 */
[C-C-:B------:R-:W-:Y:S01]  /*2cc0*/  LOP3.LUT R26, R19.reuse, 0xa, R2.reuse, 0xfe, !PT ;  /* 0x0000000a131a7812 */ /* 0x140fe200078efe02 */
[----:B------:R-:W0:Y:S01]  /*2cd0*/  LDS.64 R12, [R81] ;  /* 0x00000000510c7984 */ /* 0x000e220000000a00 */
[C-C-:B------:R-:W-:Y:S02]  /*2ce0*/  LOP3.LUT R25, R19.reuse, 0x8, R2.reuse, 0xfe, !PT ;  /* 0x0000000813197812 */ /* 0x140fe400078efe02 */
[C-C-:B------:R-:W-:Y:S01]  /*2cf0*/  LOP3.LUT R23, R19.reuse, 0x6, R2.reuse, 0xfe, !PT ;  /* 0x0000000613177812 */ /* 0x140fe200078efe02 */
[----:B------:R-:W1:Y:S01]  /*2d00*/  LDS.64 R8, [R10] ;  /* 0x000000000a087984 */ /* 0x000e620000000a00 */
[----:B------:R-:W-:-:S02]  /*2d10*/  LOP3.LUT R14, R19, 0x4, R2, 0xfe, !PT ;  /* 0x00000004130e7812 */ /* 0x000fc400078efe02 */
[----:B------:R-:W-:Y:S01]  /*2d20*/  LOP3.LUT R19, R19, 0x2, R2, 0xfe, !PT ;  /* 0x0000000213137812 */ /* 0x000fe200078efe02 */
[----:B------:R-:W2:Y:S01]  /*2d30*/  LDS.64 R6, [R15] ;  /* 0x000000000f067984 */ /* 0x000ea20000000a00 */
[----:B------:R-:W-:Y:S01]  /*2d40*/  ISETP.LT.AND P1, PT, R3, c[0x0][0x17c], !P0 ;  /* 0x00005f0003007a0c */ /* 0x000fe20004721270 */
[----:B------:R-:W-:Y:S01]  /*2d50*/  IMAD R44, R14, c[0x0][0x198], RZ ;  /* 0x000066000e2c7a24 */ /* 0x000fe200078e02ff */
[----:B------:R-:W-:Y:S01]  /*2d60*/  LEA R47, P4, R80, c[0x0][0x170], 0x1 ;  /* 0x00005c00502f7a11 */ /* 0x000fe200078808ff */
[----:B------:R-:W3:Y:S01]  /*2d70*/  LDS.64 R4, [R17] ;  /* 0x0000000011047984 */ /* 0x000ee20000000a00 */
[----:B------:R-:W-:Y:S01]  /*2d80*/  IMAD R16, R19, c[0x0][0x198], RZ ;  /* 0x0000660013107a24 */ /* 0x000fe200078e02ff */
[C---:B------:R-:W-:Y:S01]  /*2d90*/  ISETP.LT.AND P2, PT, R0.reuse, c[0x0][0x17c], !P0 ;  /* 0x00005f0000007a0c */ /* 0x040fe20004741270 */
[----:B------:R-:W-:Y:S01]  /*2da0*/  IMAD R0, R0, c[0x0][0x198], RZ ;  /* 0x0000660000007a24 */ /* 0x000fe200078e02ff */
[----:B------:R-:W4:Y:S01]  /*2db0*/  LDS.64 R2, [R81+0x400] ;  /* 0x0004000051027984 */ /* 0x000f220000000a00 */
[----:B------:R-:W-:Y:S01]  /*2dc0*/  LEA.HI.X.SX32 R49, R80, c[0x0][0x174], 0x1, P4 ;  /* 0x00005d0050317a11 */ /* 0x000fe200020f0eff */
[----:B------:R-:W-:Y:S01]  /*2dd0*/  IMAD R45, R23, c[0x0][0x198], RZ ;  /* 0x00006600172d7a24 */ /* 0x000fe200078e02ff */
[----:B------:R-:W-:Y:S01]  /*2de0*/  LEA R20, P4, R16, R47, 0x1 ;  /* 0x0000002f10147211 */ /* 0x000fe200078808ff */
[----:B------:R-:W5:Y:S01]  /*2df0*/  LDS.64 R10, [R10+0x400] ;  /* 0x000400000a0a7984 */ /* 0x000f620000000a00 */
[----:B------:R-:W-:-:S02]  /*2e00*/  ISETP.LT.AND P3, PT, R14, c[0x0][0x17c], !P0 ;  /* 0x00005f000e007a0c */ /* 0x000fc40004761270 */
[----:B------:R-:W-:Y:S01]  /*2e10*/  LEA.HI.X.SX32 R21, R16, R49, 0x1, P4 ;  /* 0x0000003110157211 */ /* 0x000fe200020f0eff */
[----:B------:R-:W5:Y:S01]  /*2e20*/  LDS.64 R14, [R15+0x400] ;  /* 0x000400000f0e7984 */ /* 0x000f620000000a00 */
[----:B------:R-:W-:Y:S02]  /*2e30*/  ISETP.LT.AND P5, PT, R19, c[0x0][0x17c], !P0 ;  /* 0x00005f0013007a0c */ /* 0x000fe400047a1270 */
[CC--:B------:R-:W-:Y:S01]  /*2e40*/  LEA R18, P6, R0.reuse, R47.reuse, 0x1 ;  /* 0x0000002f00127211 */ /* 0x0c0fe200078c08ff */
[----:B------:R-:W5:Y:S01]  /*2e50*/  LDS.64 R16, [R17+0x400] ;  /* 0x0004000011107984 */ /* 0x000f620000000a00 */
[----:B------:R-:W-:Y:S02]  /*2e60*/  LEA R24, P4, R45, R47, 0x1 ;  /* 0x0000002f2d187211 */ /* 0x000fe400078808ff */
[----:B------:R-:W-:Y:S02]  /*2e70*/  LEA.HI.X.SX32 R19, R0, R49, 0x1, P6 ;  /* 0x0000003100137211 */ /* 0x000fe400030f0eff */
[----:B------:R-:W-:-:S03]  /*2e80*/  LEA R22, P6, R44, R47, 0x1 ;  /* 0x0000002f2c167211 */ /* 0x000fc600078c08ff */
[----:B0-----:R0:W-:Y:S01]  /*2e90*/  @P2 STG.E.U16 [R18.64], R12 ;  /* 0x0000000c12002986 */ /* 0x0011e2000c101506 */
[----:B------:R-:W-:Y:S02]  /*2ea0*/  ISETP.LT.AND P2, PT, R23, c[0x0][0x17c], !P0 ;  /* 0x00005f0017007a0c */ /* 0x000fe40004741270 */
[-C--:B------:R-:W-:Y:S01]  /*2eb0*/  LEA.HI.X.SX32 R23, R44, R49.reuse, 0x1, P6 ;  /* 0x000000312c177211 */ /* 0x080fe200030f0eff */
[----:B-1----:R1:W-:Y:S01]  /*2ec0*/  @P5 STG.E.U16 [R20.64], R8 ;  /* 0x0000000814005986 */ /* 0x0023e2000c101506 */
[C---:B------:R-:W-:Y:S01]  /*2ed0*/  IMAD R44, R25.reuse, c[0x0][0x198], RZ ;  /* 0x00006600192c7a24 */ /* 0x040fe200078e02ff */
[----:B------:R-:W-:Y:S02]  /*2ee0*/  ISETP.LT.AND P5, PT, R25, c[0x0][0x17c], !P0 ;  /* 0x00005f0019007a0c */ /* 0x000fe400047a1270 */
[----:B------:R-:W-:Y:S01]  /*2ef0*/  LEA.HI.X.SX32 R25, R45, R49, 0x1, P4 ;  /* 0x000000312d197211 */ /* 0x000fe200020f0eff */
[C---:B------:R-:W-:Y:S01]  /*2f00*/  IMAD R45, R26.reuse, c[0x0][0x198], RZ ;  /* 0x000066001a2d7a24 */ /* 0x040fe200078e02ff */
[----:B--2---:R-:W-:Y:S01]  /*2f10*/  @P3 STG.E.U16 [R22.64], R6 ;  /* 0x0000000616003986 */ /* 0x004fe2000c101506 */
[----:B------:R-:W-:-:S02]  /*2f20*/  ISETP.LT.AND P3, PT, R26, c[0x0][0x17c], !P0 ;  /* 0x00005f001a007a0c */ /* 0x000fc40004761270 */
[C---:B0-----:R-:W-:Y:S01]  /*2f30*/  LEA R18, P4, R44.reuse, R47, 0x1 ;  /* 0x0000002f2c127211 */ /* 0x041fe200078808ff */
[----:B---3--:R0:W-:Y:S01]  /*2f40*/  @P2 STG.E.U16 [R24.64], R4 ;  /* 0x0000000418002986 */ /* 0x0081e2000c101506 */
[C---:B------:R-:W-:Y:S01]  /*2f50*/  ISETP.LT.AND P2, PT, R27.reuse, c[0x0][0x17c], !P0 ;  /* 0x00005f001b007a0c */ /* 0x040fe20004741270 */
[----:B-1----:R-:W-:Y:S01]  /*2f60*/  IMAD R21, R27, c[0x0][0x198], RZ ;  /* 0x000066001b157a24 */ /* 0x002fe200078e02ff */
[----:B------:R-:W-:Y:S02]  /*2f70*/  LEA.HI.X.SX32 R19, R44, R49, 0x1, P4 ;  /* 0x000000312c137211 */ /* 0x000fe400020f0eff */
[C---:B------:R-:W-:Y:S01]  /*2f80*/  ISETP.LT.AND P4, PT, R43.reuse, c[0x0][0x17c], !P0 ;  /* 0x00005f002b007a0c */ /* 0x040fe20004781270 */
[----:B------:R-:W-:Y:S01]  /*2f90*/  IMAD R43, R43, c[0x0][0x198], RZ ;  /* 0x000066002b2b7a24 */ /* 0x000fe200078e02ff */
[-C--:B------:R-:W-:Y:S01]  /*2fa0*/  LEA R26, P6, R45, R47.reuse, 0x1 ;  /* 0x0000002f2d1a7211 */ /* 0x080fe200078c08ff */
[----:B----4-:R-:W-:Y:S01]  /*2fb0*/  @P5 STG.E.U16 [R18.64], R2 ;  /* 0x0000000212005986 */ /* 0x010fe2000c101506 */
[----:B------:R-:W-:-:S02]  /*2fc0*/  LEA R20, P5, R21, R47, 0x1 ;  /* 0x0000002f15147211 */ /* 0x000fc400078a08ff */
[----:B------:R-:W-:Y:S01]  /*2fd0*/  LEA.HI.X.SX32 R27, R45, R49, 0x1, P6 ;  /* 0x000000312d1b7211 */ /* 0x000fe200030f0eff */
[C---:B0-----:R-:W-:Y:S01]  /*2fe0*/  IMAD R25, R42.reuse, c[0x0][0x198], RZ ;  /* 0x000066002a197a24 */ /* 0x041fe200078e02ff */
[----:B------:R-:W-:Y:S02]  /*2ff0*/  LEA R22, P6, R43, R47, 0x1 ;  /* 0x0000002f2b167211 */ /* 0x000fe400078c08ff */
[-C--:B------:R-:W-:Y:S01]  /*3000*/  LEA.HI.X.SX32 R21, R21, R49.reuse, 0x1, P5 ;  /* 0x0000003115157211 */ /* 0x080fe200028f0eff */
[----:B-----5:R0:W-:Y:S01]  /*3010*/  @P3 STG.E.U16 [R26.64], R10 ;  /* 0x0000000a1a003986 */ /* 0x0201e2000c101506 */
[----:B------:R-:W-:Y:S02]  /*3020*/  LEA.HI.X.SX32 R23, R43, R49, 0x1, P6 ;  /* 0x000000312b177211 */ /* 0x000fe400030f0eff */
[----:B------:R-:W-:Y:S01]  /*3030*/  ISETP.LT.AND P5, PT, R42, c[0x0][0x17c], !P0 ;  /* 0x00005f002a007a0c */ /* 0x000fe200047a1270 */
[----:B------:R1:W-:Y:S01]  /*3040*/  @P2 STG.E.U16 [R20.64], R14 ;  /* 0x0000000e14002986 */ /* 0x0003e2000c101506 */
[----:B------:R-:W-:-:S02]  /*3050*/  LEA R24, P2, R25, R47, 0x1 ;  /* 0x0000002f19187211 */ /* 0x000fc400078408ff */
[----:B------:R-:W-:Y:S01]  /*3060*/  PRMT R12, R12, 0x7632, R12 ;  /* 0x000076320c0c7816 */ /* 0x000fe2000000000c */
[----:B------:R2:W-:Y:S01]  /*3070*/  @P4 STG.E.U16 [R22.64], R16 ;  /* 0x0000001016004986 */ /* 0x0005e2000c101506 */
[C---:B------:R-:W-:Y:S01]  /*3080*/  ISETP.LT.AND P4, PT, R41.reuse, c[0x0][0x17c], !P0 ;  /* 0x00005f0029007a0c */ /* 0x040fe20004781270 */
[----:B------:R-:W-:Y:S01]  /*3090*/  IMAD R41, R41, c[0x0][0x198], RZ ;  /* 0x0000660029297a24 */ /* 0x000fe200078e02ff */
[----:B------:R-:W-:Y:S01]  /*30a0*/  LEA.HI.X.SX32 R25, R25, R49, 0x1, P2 ;  /* 0x0000003119197211 */ /* 0x000fe200010f0eff */
[----:B0-----:R-:W-:Y:S01]  /*30b0*/  IMAD.MOV.U32 R27, RZ, RZ, c[0x0][0x198] ;  /* 0x00006600ff1b7624 */ /* 0x001fe200078e00ff */
[C---:B------:R-:W-:Y:S01]  /*30c0*/  ISETP.LT.AND P2, PT, R40.reuse, c[0x0][0x17c], !P0 ;  /* 0x00005f0028007a0c */ /* 0x040fe20004741270 */
[----:B------:R-:W-:Y:S01]  /*30d0*/  IMAD R40, R40, c[0x0][0x198], RZ ;  /* 0x0000660028287a24 */ /* 0x000fe200078e02ff */
[-C--:B------:R-:W-:Y:S01]  /*30e0*/  LEA R18, P6, R41, R47.reuse, 0x1 ;  /* 0x0000002f29127211 */ /* 0x080fe200078c08ff */
[----:B------:R0:W-:Y:S01]  /*30f0*/  @P5 STG.E.U16 [R24.64], R12 ;  /* 0x0000000c18005986 */ /* 0x0001e2000c101506 */
[----:B------:R-:W-:Y:S01]  /*3100*/  PRMT R8, R8, 0x7632, R8 ;  /* 0x0000763208087816 */ /* 0x000fe20000000008 */
[----:B------:R-:W-:Y:S01]  /*3110*/  IMAD R0, R27, 0x20, R0 ;  /* 0x000000201b007824 */ /* 0x000fe200078e0200 */
[----:B-1----:R-:W-:-:S02]  /*3120*/  LEA R20, P5, R40, R47, 0x1 ;  /* 0x0000002f28147211 */ /* 0x002fc400078a08ff */
[-C--:B------:R-:W-:Y:S02]  /*3130*/  LEA.HI.X.SX32 R19, R41, R49.reuse, 0x1, P6 ;  /* 0x0000003129137211 */ /* 0x080fe400030f0eff */
[C---:B------:R-:W-:Y:S01]  /*3140*/  ISETP.LT.AND P6, PT, R39.reuse, c[0x0][0x17c], !P0 ;  /* 0x00005f0027007a0c */ /* 0x040fe200047c1270 */
[----:B------:R-:W-:Y:S01]  /*3150*/  IMAD R39, R39, c[0x0][0x198], RZ ;  /* 0x0000660027277a24 */ /* 0x000fe200078e02ff */
[----:B------:R-:W-:Y:S01]  /*3160*/  LEA.HI.X.SX32 R21, R40, R49, 0x1, P5 ;  /* 0x0000003128157211 */ /* 0x000fe200028f0eff */
[----:B------:R1:W-:Y:S01]  /*3170*/  @P4 STG.E.U16 [R18.64], R8 ;  /* 0x0000000812004986 */ /* 0x0003e2000c101506 */
[----:B------:R-:W-:Y:S02]  /*3180*/  PRMT R10, R6, 0x7632, R10 ;  /* 0x00007632060a7816 */ /* 0x000fe4000000000a */
[C---:B--2---:R-:W-:Y:S02]  /*3190*/  LEA R22, P4, R39.reuse, R47, 0x1 ;  /* 0x0000002f27167211 */ /* 0x044fe400078808ff */
[----:B------:R-:W-:Y:S01]  /*31a0*/  PRMT R2, R4, 0x7632, R2 ;  /* 0x0000763204027816 */ /* 0x000fe20000000002 */
[----:B------:R2:W-:Y:S01]  /*31b0*/  @P2 STG.E.U16 [R20.64], R10 ;  /* 0x0000000a14002986 */ /* 0x0005e2000c101506 */
[C---:B------:R-:W-:Y:S01]  /*31c0*/  ISETP.LT.AND P2, PT, R38.reuse, c[0x0][0x17c], !P0 ;  /* 0x00005f0026007a0c */ /* 0x040fe20004741270 */
[----:B------:R-:W-:Y:S01]  /*31d0*/  IMAD R38, R38, c[0x0][0x198], RZ ;  /* 0x0000660026267a24 */ /* 0x000fe200078e02ff */
[----:B------:R-:W-:Y:S01]  /*31e0*/  LEA.HI.X.SX32 R23, R39, R49, 0x1, P4 ;  /* 0x0000003127177211 */ /* 0x000fe200020f0eff */
[C---:B------:R-:W-:Y:S01]  /*31f0*/  IMAD R4, R37.reuse, c[0x0][0x198], RZ ;  /* 0x0000660025047a24 */ /* 0x040fe200078e02ff */
[----:B------:R-:W-:-:S02]  /*3200*/  ISETP.LT.AND P4, PT, R37, c[0x0][0x17c], !P0 ;  /* 0x00005f0025007a0c */ /* 0x000fc40004781270 */
[-C--:B0-----:R-:W-:Y:S01]  /*3210*/  LEA R24, P5, R38, R47.reuse, 0x1 ;  /* 0x0000002f26187211 */ /* 0x081fe200078a08ff */
[----:B------:R0:W-:Y:S01]  /*3220*/  @P6 STG.E.U16 [R22.64], R2 ;  /* 0x0000000216006986 */ /* 0x0001e2000c101506 */
[----:B-1----:R-:W-:Y:S02]  /*3230*/  LEA R18, P6, R4, R47, 0x1 ;  /* 0x0000002f04127211 */ /* 0x002fe400078c08ff */
[----:B------:R-:W-:Y:S02]  /*3240*/  PRMT R12, R2, 0x7632, R12 ;  /* 0x00007632020c7816 */ /* 0x000fe4000000000c */
[-C--:B------:R-:W-:Y:S02]  /*3250*/  LEA.HI.X.SX32 R25, R38, R49.reuse, 0x1, P5 ;  /* 0x0000003126197211 */ /* 0x080fe400028f0eff */
[----:B--2---:R-:W-:Y:S02]  /*3260*/  PRMT R10, R10, 0x7632, R10 ;  /* 0x000076320a0a7816 */ /* 0x004fe4000000000a */
[----:B------:R-:W-:Y:S01]  /*3270*/  LEA.HI.X.SX32 R19, R4, R49, 0x1, P6 ;  /* 0x0000003104137211 */ /* 0x000fe200030f0eff */
[----:B------:R-:W-:Y:S01]  /*3280*/  @P2 STG.E.U16 [R24.64], R12 ;  /* 0x0000000c18002986 */ /* 0x000fe2000c101506 */
[C---:B------:R-:W-:Y:S01]  /*3290*/  ISETP.LT.AND P5, PT, R36.reuse, c[0x0][0x17c], !P0 ;  /* 0x00005f0024007a0c */ /* 0x040fe200047a1270 */
[----:B------:R-:W-:Y:S01]  /*32a0*/  IMAD R36, R36, c[0x0][0x198], RZ ;  /* 0x0000660024247a24 */ /* 0x000fe200078e02ff */
[----:B------:R-:W-:Y:S01]  /*32b0*/  PRMT R14, R14, 0x7632, R14 ;  /* 0x000076320e0e7816 */ /* 0x000fe2000000000e */
[----:B------:R1:W-:Y:S01]  /*32c0*/  @P4 STG.E.U16 [R18.64], R10 ;  /* 0x0000000a12004986 */ /* 0x0003e2000c101506 */
[C---:B------:R-:W-:Y:S01]  /*32d0*/  ISETP.LT.AND P4, PT, R35.reuse, c[0x0][0x17c], !P0 ;  /* 0x00005f0023007a0c */ /* 0x040fe20004781270 */
[----:B------:R-:W-:Y:S01]  /*32e0*/  IMAD R35, R35, c[0x0][0x198], RZ ;  /* 0x0000660023237a24 */ /* 0x000fe200078e02ff */
[----:B------:R-:W-:Y:S01]  /*32f0*/  LEA R20, P2, R36, R47, 0x1 ;  /* 0x0000002f24147211 */ /* 0x000fe200078408ff */
[----:B0-----:R-:W-:Y:S01]  /*3300*/  IMAD R2, R27, 0x2, R0 ;  /* 0x000000021b027824 */ /* 0x001fe200078e0200 */
[----:B------:R-:W-:-:S02]  /*3310*/  PRMT R16, R16, 0x7632, R16 ;  /* 0x0000763210107816 */ /* 0x000fc40000000010 */
[----:B------:R-:W-:Y:S02]  /*3320*/  LEA.HI.X.SX32 R21, R36, R49, 0x1, P2 ;  /* 0x0000003124157211 */ /* 0x000fe400010f0eff */
[----:B------:R-:W-:Y:S02]  /*3330*/  ISETP.LT.AND P2, PT, R55, c[0x0][0x17c], !P0 ;  /* 0x00005f0037007a0c */ /* 0x000fe40004741270 */
[CC--:B------:R-:W-:Y:S01]  /*3340*/  LEA R22, P6, R35.reuse, R47.reuse, 0x1 ;  /* 0x0000002f23167211 */ /* 0x0c0fe200078c08ff */
[----:B------:R0:W-:Y:S01]  /*3350*/  @P5 STG.E.U16 [R20.64], R14 ;  /* 0x0000000e14005986 */ /* 0x0001e2000c101506 */
[----:B-1----:R-:W-:Y:S02]  /*3360*/  LEA R18, P5, R0, R47, 0x1 ;  /* 0x0000002f00127211 */ /* 0x002fe400078a08ff */
[----:B------:R-:W-:Y:S02]  /*3370*/  LEA.HI.X.SX32 R23, R35, R49, 0x1, P6 ;  /* 0x0000003123177211 */ /* 0x000fe400030f0eff */
[----:B------:R-:W-:-:S02]  /*3380*/  ISETP.LT.AND P6, PT, R54, c[0x0][0x17c], !P0 ;  /* 0x00005f0036007a0c */ /* 0x000fc400047c1270 */
[----:B------:R-:W-:Y:S01]  /*3390*/  LEA.HI.X.SX32 R19, R0, R49, 0x1, P5 ;  /* 0x0000003100137211 */ /* 0x000fe200028f0eff */
[----:B------:R1:W-:Y:S01]  /*33a0*/  @P4 STG.E.U16 [R22.64], R16 ;  /* 0x0000001016004986 */ /* 0x0003e2000c101506 */
[C---:B------:R-:W-:Y:S01]  /*33b0*/  LEA R24, P5, R2.reuse, R47, 0x1 ;  /* 0x0000002f02187211 */ /* 0x040fe200078a08ff */
[----:B------:R-:W-:Y:S01]  /*33c0*/  IMAD R0, R27, 0x2, R2 ;  /* 0x000000021b007824 */ /* 0x000fe200078e0202 */
[----:B------:R-:W-:Y:S01]  /*33d0*/  ISETP.LT.AND P4, PT, R53, c[0x0][0x17c], !P0 ;  /* 0x00005f0035007a0c */ /* 0x000fe20004781270 */
[----:B------:R2:W-:Y:S01]  /*33e0*/  @P2 STG.E.U16 [R18.64], R13 ;  /* 0x0000000d12002986 */ /* 0x0005e2000c101506 */
[----:B------:R-:W-:Y:S01]  /*33f0*/  LEA.HI.X.SX32 R25, R2, R49, 0x1, P5 ;  /* 0x0000003102197211 */ /* 0x000fe200028f0eff */
[C---:B------:R-:W-:Y:S01]  /*3400*/  IMAD R2, R27.reuse, 0x2, R0 ;  /* 0x000000021b027824 */ /* 0x040fe200078e0200 */
[----:B0-----:R-:W-:Y:S02]  /*3410*/  LEA R20, P2, R0, R47, 0x1 ;  /* 0x0000002f00147211 */ /* 0x001fe400078408ff */
[----:B------:R-:W-:Y:S01]  /*3420*/  ISETP.LT.AND P5, PT, R52, c[0x0][0x17c], !P0 ;  /* 0x00005f0034007a0c */ /* 0x000fe200047a1270 */
[----:B------:R0:W-:Y:S01]  /*3430*/  @P6 STG.E.U16 [R24.64], R9 ;  /* 0x0000000918006986 */ /* 0x0001e2000c101506 */
[----:B------:R-:W-:Y:S01]  /*3440*/  LEA.HI.X.SX32 R21, R0, R49, 0x1, P2 ;  /* 0x0000003100157211 */ /* 0x000fe200010f0eff */
[----:B------:R-:W-:Y:S01]  /*3450*/  IMAD R0, R27, 0x2, R2 ;  /* 0x000000021b007824 */ /* 0x000fe200078e0202 */
[----:B-1----:R-:W-:-:S02]  /*3460*/  LEA R22, P6, R2, R47, 0x1 ;  /* 0x0000002f02167211 */ /* 0x002fc400078c08ff */
[----:B------:R-:W-:Y:S01]  /*3470*/  ISETP.LT.AND P2, PT, R51, c[0x0][0x17c], !P0 ;  /* 0x00005f0033007a0c */ /* 0x000fe20004741270 */
[----:B------:R1:W-:Y:S01]  /*3480*/  @P4 STG.E.U16 [R20.64], R7 ;  /* 0x0000000714004986 */ /* 0x0003e2000c101506 */
[----:B------:R-:W-:Y:S01]  /*3490*/  LEA.HI.X.SX32 R23, R2, R49, 0x1, P6 ;  /* 0x0000003102177211 */ /* 0x000fe200030f0eff */
[C---:B------:R-:W-:Y:S01]  /*34a0*/  IMAD R2, R27.reuse, 0x2, R0 ;  /* 0x000000021b027824 */ /* 0x040fe200078e0200 */
[----:B--2---:R-:W-:Y:S02]  /*34b0*/  LEA R18, P4, R0, R47, 0x1 ;  /* 0x0000002f00127211 */ /* 0x004fe400078808ff */
[----:B------:R-:W-:Y:S01]  /*34c0*/  ISETP.LT.AND P6, PT, R50, c[0x0][0x17c], !P0 ;  /* 0x00005f0032007a0c */ /* 0x000fe200047c1270 */
[----:B------:R2:W-:Y:S01]  /*34d0*/  @P5 STG.E.U16 [R22.64], R5 ;  /* 0x0000000516005986 */ /* 0x0005e2000c101506 */
[----:B------:R-:W-:Y:S01]  /*34e0*/  LEA.HI.X.SX32 R19, R0, R49, 0x1, P4 ;  /* 0x0000003100137211 */ /* 0x000fe200020f0eff */
[----:B------:R-:W-:Y:S01]  /*34f0*/  IMAD R0, R27, 0x2, R2 ;  /* 0x000000021b007824 */ /* 0x000fe200078e0202 */
[----:B0-----:R-:W-:-:S02]  /*3500*/  LEA R24, P5, R2, R47, 0x1 ;  /* 0x0000002f02187211 */ /* 0x001fc400078a08ff */
[----:B------:R-:W-:Y:S01]  /*3510*/  ISETP.LT.AND P4, PT, R48, c[0x0][0x17c], !P0 ;  /* 0x00005f0030007a0c */ /* 0x000fe20004781270 */
[----:B------:R0:W-:Y:S01]  /*3520*/  @P2 STG.E.U16 [R18.64], R3 ;  /* 0x0000000312002986 */ /* 0x0001e2000c101506 */
[----:B------:R-:W-:Y:S01]  /*3530*/  LEA.HI.X.SX32 R25, R2, R49, 0x1, P5 ;  /* 0x0000003102197211 */ /* 0x000fe200028f0eff */
[C---:B------:R-:W-:Y:S01]  /*3540*/  IMAD R2, R27.reuse, 0x2, R0 ;  /* 0x000000021b027824 */ /* 0x040fe200078e0200 */
[----:B-1----:R-:W-:Y:S02]  /*3550*/  LEA R20, P2, R0, R47, 0x1 ;  /* 0x0000002f00147211 */ /* 0x002fe400078408ff */
[----:B------:R-:W-:Y:S01]  /*3560*/  ISETP.LT.AND P5, PT, R34, c[0x0][0x17c], !P0 ;  /* 0x00005f0022007a0c */ /* 0x000fe200047a1270 */
[----:B------:R-:W-:Y:S01]  /*3570*/  @P6 STG.E.U16 [R24.64], R11 ;  /* 0x0000000b18006986 */ /* 0x000fe2000c101506 */
[----:B------:R-:W-:Y:S01]  /*3580*/  LEA.HI.X.SX32 R21, R0, R49, 0x1, P2 ;  /* 0x0000003100157211 */ /* 0x000fe200010f0eff */
[----:B------:R-:W-:Y:S01]  /*3590*/  IMAD R0, R27, 0x2, R2 ;  /* 0x000000021b007824 */ /* 0x000fe200078e0202 */
[----:B--2---:R-:W-:-:S02]  /*35a0*/  LEA R22, P6, R2, R47, 0x1 ;  /* 0x0000002f02167211 */ /* 0x004fc400078c08ff */
[----:B------:R-:W-:Y:S01]  /*35b0*/  ISETP.LT.AND P2, PT, R32, c[0x0][0x17c], !P0 ;  /* 0x00005f0020007a0c */ /* 0x000fe20004741270 */
[----:B------:R1:W-:Y:S01]  /*35c0*/  @P4 STG.E.U16 [R20.64], R15 ;  /* 0x0000000f14004986 */ /* 0x0003e2000c101506 */
[----:B------:R-:W-:Y:S01]  /*35d0*/  LEA.HI.X.SX32 R23, R2, R49, 0x1, P6 ;  /* 0x0000003102177211 */ /* 0x000fe200030f0eff */
[----:B------:R-:W-:Y:S01]  /*35e0*/  IMAD R2, R27, 0x2, R0 ;  /* 0x000000021b027824 */ /* 0x000fe200078e0200 */
[C---:B0-----:R-:W-:Y:S02]  /*35f0*/  LEA R18, P6, R0.reuse, R47, 0x1 ;  /* 0x0000002f00127211 */ /* 0x041fe400078c08ff */
[----:B------:R-:W-:Y:S01]  /*3600*/  ISETP.LT.AND P4, PT, R33, c[0x0][0x17c], !P0 ;  /* 0x00005f0021007a0c */ /* 0x000fe20004781270 */
[----:B------:R-:W-:Y:S01]  /*3610*/  @P5 STG.E.U16 [R22.64], R17 ;  /* 0x0000001116005986 */ /* 0x000fe2000c101506 */
[----:B------:R-:W-:Y:S01]  /*3620*/  LEA.HI.X.SX32 R19, R0, R49, 0x1, P6 ;  /* 0x0000003100137211 */ /* 0x000fe200030f0eff */
[----:B------:R-:W-:Y:S01]  /*3630*/  IMAD R0, R27, 0x2, R2 ;  /* 0x000000021b007824 */ /* 0x000fe200078e0202 */
[----:B------:R-:W-:-:S02]  /*3640*/  LEA R12, P6, R2, R47, 0x1 ;  /* 0x0000002f020c7211 */ /* 0x000fc400078c08ff */
[----:B------:R-:W-:Y:S02]  /*3650*/  PRMT R9, R13, 0x7632, R9 ;  /* 0x000076320d097816 */ /* 0x000fe40000000009 */
[----:B------:R-:W-:Y:S01]  /*3660*/  LEA.HI.X.SX32 R13, R2, R49, 0x1, P6 ;  /* 0x00000031020d7211 */ /* 0x000fe200030f0eff */
[----:B------:R-:W-:Y:S01]  /*3670*/  IMAD R2, R27, 0x2, R0 ;  /* 0x000000021b027824 */ /* 0x000fe200078e0200 */
[----:B------:R-:W-:Y:S02]  /*3680*/  PRMT R3, R9, 0x7632, R3 ;  /* 0x0000763209037816 */ /* 0x000fe40000000003 */
[----:B------:R-:W-:Y:S01]  /*3690*/  ISETP.LT.AND P5, PT, R31, c[0x0][0x17c], !P0 ;  /* 0x00005f001f007a0c */ /* 0x000fe200047a1270 */
[C---:B------:R-:W-:Y:S01]  /*36a0*/  IMAD R4, R27.reuse, 0x2, R2 ;  /* 0x000000021b047824 */ /* 0x040fe200078e0202 */
[----:B------:R0:W-:Y:S01]  /*36b0*/  @P4 STG.E.U16 [R18.64], R9 ;  /* 0x0000000912004986 */ /* 0x0001e2000c101506 */
[-C--:B-1----:R-:W-:Y:S02]  /*36c0*/  LEA R20, P4, R2, R47.reuse, 0x1 ;  /* 0x0000002f02147211 */ /* 0x082fe400078808ff */
[----:B------:R-:W-:Y:S01]  /*36d0*/  IMAD R6, R27, 0x2, R4 ;  /* 0x000000021b067824 */ /* 0x000fe200078e0204 */
[----:B------:R1:W-:Y:S01]  /*36e0*/  @P2 STG.E.U16 [R12.64], R3 ;  /* 0x000000030c002986 */ /* 0x0003e2000c101506 */
[----:B------:R-:W-:-:S02]  /*36f0*/  LEA R8, P2, R0, R47, 0x1 ;  /* 0x0000002f00087211 */ /* 0x000fc400078408ff */
[-C--:B------:R-:W-:Y:S02]  /*3700*/  LEA.HI.X.SX32 R21, R2, R49.reuse, 0x1, P4 ;  /* 0x0000003102157211 */ /* 0x080fe400020f0eff */
[----:B------:R-:W-:Y:S02]  /*3710*/  ISETP.LT.AND P4, PT, R30, c[0x0][0x17c], !P0 ;  /* 0x00005f001e007a0c */ /* 0x000fe40004781270 */
[----:B------:R-:W-:Y:S02]  /*3720*/  ISETP.LT.AND P3, PT, R29, c[0x0][0x17c], !P0 ;  /* 0x00005f001d007a0c */ /* 0x000fe40004761270 */
[----:B0-----:R-:W-:Y:S01]  /*3730*/  LEA.HI.X.SX32 R9, R0, R49, 0x1, P2 ;  /* 0x0000003100097211 */ /* 0x001fe200010f0eff */
[----:B------:R-:W-:Y:S01]  /*3740*/  IMAD R0, R27, 0x2, R6 ;  /* 0x000000021b007824 */ /* 0x000fe200078e0206 */
[-C--:B------:R-:W-:Y:S02]  /*3750*/  LEA R22, P6, R4, R47.reuse, 0x1 ;  /* 0x0000002f04167211 */ /* 0x080fe400078c08ff */
[----:B------:R-:W-:Y:S01]  /*3760*/  PRMT R11, R3, 0x7632, R11 ;  /* 0x00007632030b7816 */ /* 0x000fe2000000000b */
[----:B------:R-:W-:Y:S01]  /*3770*/  IMAD R2, R27, 0x2, R0 ;  /* 0x000000021b027824 */ /* 0x000fe200078e0200 */
[----:B-1----:R-:W-:-:S02]  /*3780*/  LEA R12, P2, R0, R47, 0x1 ;  /* 0x0000002f000c7211 */ /* 0x002fc400078408ff */
[-C--:B------:R-:W-:Y:S02]  /*3790*/  LEA.HI.X.SX32 R23, R4, R49.reuse, 0x1, P6 ;  /* 0x0000003104177211 */ /* 0x080fe400030f0eff */
[----:B------:R-:W-:Y:S02]  /*37a0*/  LEA.HI.X.SX32 R13, R0, R49, 0x1, P2 ;  /* 0x00000031000d7211 */ /* 0x000fe400010f0eff */
[----:B------:R-:W-:Y:S02]  /*37b0*/  ISETP.LT.AND P2, PT, R28, c[0x0][0x17c], !P0 ;  /* 0x00005f001c007a0c */ /* 0x000fe40004741270 */
[----:B------:R-:W-:Y:S02]  /*37c0*/  ISETP.LT.AND P0, PT, R46, c[0x0][0x17c], !P0 ;  /* 0x00005f002e007a0c */ /* 0x000fe40004701270 */
[----:B------:R-:W-:Y:S02]  /*37d0*/  LEA R18, P6, R6, R47, 0x1 ;  /* 0x0000002f06127211 */ /* 0x000fe400078c08ff */
[----:B------:R-:W-:-:S02]  /*37e0*/  PRMT R4, R7, 0x7632, R4 ;  /* 0x0000763207047816 */ /* 0x000fc40000000004 */
[----:B------:R-:W-:Y:S02]  /*37f0*/  PRMT R10, R5, 0x7632, R10 ;  /* 0x00007632050a7816 */ /* 0x000fe4000000000a */
[----:B------:R-:W-:Y:S01]  /*3800*/  LEA.HI.X.SX32 R19, R6, R49, 0x1, P6 ;  /* 0x0000003106137211 */ /* 0x000fe200030f0eff */
[----:B------:R0:W-:Y:S01]  /*3810*/  @P5 STG.E.U16 [R8.64], R4 ;  /* 0x0000000408005986 */ /* 0x0001e2000c101506 */
[----:B------:R-:W-:Y:S02]  /*3820*/  PRMT R0, R11, 0x7632, R0 ;  /* 0x000076320b007816 */ /* 0x000fe40000000000 */
[----:B------:R-:W-:Y:S01]  /*3830*/  PRMT R6, R15, 0x7632, R6 ;  /* 0x000076320f067816 */ /* 0x000fe20000000006 */
[----:B------:R0:W-:Y:S01]  /*3840*/  @P4 STG.E.U16 [R20.64], R10 ;  /* 0x0000000a14004986 */ /* 0x0001e2000c101506 */
[----:B------:R-:W-:-:S03]  /*3850*/  LEA R24, P6, R2, R47, 0x1 ;  /* 0x0000002f02187211 */ /* 0x000fc600078c08ff */
[----:B------:R0:W-:Y:S01]  /*3860*/  @P3 STG.E.U16 [R22.64], R11 ;  /* 0x0000000b16003986 */ /* 0x0001e2000c101506 */
[----:B------:R-:W-:-:S03]  /*3870*/  LEA.HI.X.SX32 R25, R2, R49, 0x1, P6 ;  /* 0x0000003102197211 */ /* 0x000fc600030f0eff */
[----:B------:R0:W-:Y:S04]  /*3880*/  @P2 STG.E.U16 [R18.64], R0 ;  /* 0x0000000012002986 */ /* 0x0001e8000c101506 */
[----:B------:R0:W-:Y:S01]  /*3890*/  @P1 STG.E.U16 [R12.64], R6 ;  /* 0x000000060c001986 */ /* 0x0001e2000c101506 */
[----:B------:R-:W-:Y:S05]  /*38a0*/  @!P0 EXIT ;  /* 0x000000000000894d */ /* 0x000fea0003800000 */
[----:B0-----:R-:W-:-:S05]  /*38b0*/  PRMT R12, R17, 0x7632, R12 ;  /* 0x00007632110c7816 */ /* 0x001fca000000000c */
[----:B------:R-:W-:Y:S01]  /*38c0*/  STG.E.U16 [R24.64], R12 ;  /* 0x0000000c18007986 */ /* 0x000fe2000c101506 */
[----:B------:R-:W-:Y:S05]  /*38d0*/  EXIT ;  /* 0x000000000000794d */ /* 0x000fea0003800000 */
.L_x_3:
[----:B------:R-:W-:-:S00]  /*38e0*/  BRA `(.L_x_3) ;  /* 0xfffffff000007947 */ /* 0x000fc0000383ffff */
[----:B------:R-:W-:-:S00]  /*38f0*/  NOP ;  /* 0x0000000000007918 */ /* 0x000fc00000000000 */
        /* <DEDUP_REMOVED lines=8> */
.L_x_4:


//--------------------- .nv.shared.matmul_kernel  --------------------------
	.section	.nv.shared.matmul_kernel,"aw",@nobits
	.sectionflags	@""
	.align	16
